//
// Generated by NVIDIA NVVM Compiler
//
// Compiler Build ID: CL-36424714
// Cuda compilation tools, release 13.0, V13.0.88
// Based on NVVM 20.0.0
//

.version 9.0
.target sm_100
.address_size 64

	// .globl	_Z18load_tensor_slicesPfmmS_
// _ZZ18load_tensor_slicesPfmmS_E9sharedMem has been demoted

.visible .entry _Z18load_tensor_slicesPfmmS_(
	.param .u64 .ptr .align 1 _Z18load_tensor_slicesPfmmS__param_0,
	.param .u64 _Z18load_tensor_slicesPfmmS__param_1,
	.param .u64 _Z18load_tensor_slicesPfmmS__param_2,
	.param .u64 .ptr .align 1 _Z18load_tensor_slicesPfmmS__param_3
)
.maxntid 16
{
	.reg .pred 	%p<26>;
	.reg .b32 	%r<206>;
	.reg .b32 	%f<76>;
	.reg .b64 	%rd<153>;
	// demoted variable
	.shared .align 8 .b8 _ZZ18load_tensor_slicesPfmmS_E9sharedMem[16384];
	ld.param.u64 	%rd45, [_Z18load_tensor_slicesPfmmS__param_0];
	ld.param.u64 	%rd43, [_Z18load_tensor_slicesPfmmS__param_1];
	ld.param.u64 	%rd44, [_Z18load_tensor_slicesPfmmS__param_2];
	ld.param.u64 	%rd46, [_Z18load_tensor_slicesPfmmS__param_3];
	cvta.to.global.u64 	%rd1, %rd45;
	cvta.to.global.u64 	%rd2, %rd46;
	setp.eq.s64 	%p1, %rd44, 0;
	@%p1 bra 	$L__BB0_40;
	mov.u32 	%r6, %tid.x;
	cvt.u64.u32 	%rd3, %r6;
	add.s64 	%rd4, %rd44, -1;
	and.b64  	%rd5, %rd44, 7;
	add.s64 	%rd6, %rd5, -1;
	and.b64  	%rd7, %rd44, 3;
	add.s64 	%rd8, %rd7, -1;
	and.b64  	%rd9, %rd44, -8;
	and.b64  	%rd10, %rd44, 1;
	mov.b64 	%rd137, 0;
	cvt.u32.u64 	%r75, %rd3;
	cvt.u32.u64 	%r76, %rd44;
	mov.u32 	%r80, _ZZ18load_tensor_slicesPfmmS_E9sharedMem;
$L__BB0_2:
	setp.lt.u64 	%p2, %rd4, 7;
	mov.b64 	%rd140, 0;
	@%p2 bra 	$L__BB0_5;
	mov.b64 	%rd138, 0;
$L__BB0_4:
	.pragma "nounroll";
	mad.lo.s64 	%rd50, %rd138, %rd43, %rd3;
	shl.b64 	%rd51, %rd50, 2;
	add.s64 	%rd52, %rd1, %rd51;
	ld.global.nc.f32 	%f1, [%rd52];
	mul.lo.s64 	%rd53, %rd138, %rd44;
	cvt.u32.u64 	%r8, %rd53;
	add.s32 	%r9, %r75, %r8;
	shl.b32 	%r10, %r9, 2;
	add.s32 	%r12, %r80, %r10;
	st.shared.f32 	[%r12], %f1;
	shl.b64 	%rd54, %rd43, 2;
	add.s64 	%rd55, %rd52, %rd54;
	ld.global.nc.f32 	%f2, [%rd55];
	add.s64 	%rd56, %rd53, %rd44;
	cvt.u32.u64 	%r13, %rd56;
	add.s32 	%r14, %r75, %r13;
	shl.b32 	%r15, %r14, 2;
	add.s32 	%r16, %r80, %r15;
	st.shared.f32 	[%r16], %f2;
	add.s64 	%rd57, %rd55, %rd54;
	ld.global.nc.f32 	%f3, [%rd57];
	add.s64 	%rd58, %rd56, %rd44;
	cvt.u32.u64 	%r17, %rd58;
	add.s32 	%r18, %r75, %r17;
	shl.b32 	%r19, %r18, 2;
	add.s32 	%r20, %r80, %r19;
	st.shared.f32 	[%r20], %f3;
	add.s64 	%rd59, %rd57, %rd54;
	ld.global.nc.f32 	%f4, [%rd59];
	add.s64 	%rd60, %rd58, %rd44;
	cvt.u32.u64 	%r21, %rd60;
	add.s32 	%r22, %r75, %r21;
	shl.b32 	%r23, %r22, 2;
	add.s32 	%r24, %r80, %r23;
	st.shared.f32 	[%r24], %f4;
	add.s64 	%rd61, %rd59, %rd54;
	ld.global.nc.f32 	%f5, [%rd61];
	add.s64 	%rd62, %rd60, %rd44;
	cvt.u32.u64 	%r25, %rd62;
	add.s32 	%r26, %r75, %r25;
	shl.b32 	%r27, %r26, 2;
	add.s32 	%r28, %r80, %r27;
	st.shared.f32 	[%r28], %f5;
	add.s64 	%rd63, %rd61, %rd54;
	ld.global.nc.f32 	%f6, [%rd63];
	add.s64 	%rd64, %rd62, %rd44;
	add.s32 	%r30, %r25, %r76;
	add.s32 	%r31, %r75, %r30;
	shl.b32 	%r32, %r31, 2;
	add.s32 	%r33, %r80, %r32;
	st.shared.f32 	[%r33], %f6;
	add.s64 	%rd65, %rd63, %rd54;
	ld.global.nc.f32 	%f7, [%rd65];
	cvt.u32.u64 	%r34, %rd64;
	add.s32 	%r35, %r34, %r76;
	add.s32 	%r36, %r75, %r35;
	shl.b32 	%r37, %r36, 2;
	add.s32 	%r38, %r80, %r37;
	st.shared.f32 	[%r38], %f7;
	add.s64 	%rd66, %rd65, %rd54;
	ld.global.nc.f32 	%f8, [%rd66];
	add.s32 	%r39, %r35, %r76;
	add.s32 	%r40, %r75, %r39;
	shl.b32 	%r41, %r40, 2;
	add.s32 	%r42, %r80, %r41;
	st.shared.f32 	[%r42], %f8;
	add.s64 	%rd138, %rd138, 8;
	setp.ne.s64 	%p3, %rd138, %rd9;
	mov.u64 	%rd140, %rd9;
	@%p3 bra 	$L__BB0_4;
$L__BB0_5:
	setp.eq.s64 	%p4, %rd5, 0;
	@%p4 bra 	$L__BB0_13;
	setp.lt.u64 	%p5, %rd6, 3;
	@%p5 bra 	$L__BB0_8;
	mad.lo.s64 	%rd67, %rd140, %rd43, %rd3;
	shl.b64 	%rd68, %rd67, 2;
	add.s64 	%rd69, %rd1, %rd68;
	ld.global.nc.f32 	%f9, [%rd69];
	mul.lo.s64 	%rd70, %rd140, %rd44;
	cvt.u32.u64 	%r44, %rd70;
	add.s32 	%r45, %r75, %r44;
	shl.b32 	%r46, %r45, 2;
	add.s32 	%r48, %r80, %r46;
	st.shared.f32 	[%r48], %f9;
	shl.b64 	%rd71, %rd43, 2;
	add.s64 	%rd72, %rd69, %rd71;
	ld.global.nc.f32 	%f10, [%rd72];
	add.s64 	%rd73, %rd70, %rd44;
	add.s32 	%r50, %r44, %r76;
	add.s32 	%r51, %r75, %r50;
	shl.b32 	%r52, %r51, 2;
	add.s32 	%r53, %r80, %r52;
	st.shared.f32 	[%r53], %f10;
	add.s64 	%rd74, %rd72, %rd71;
	ld.global.nc.f32 	%f11, [%rd74];
	cvt.u32.u64 	%r54, %rd73;
	add.s32 	%r55, %r54, %r76;
	add.s32 	%r56, %r75, %r55;
	shl.b32 	%r57, %r56, 2;
	add.s32 	%r58, %r80, %r57;
	st.shared.f32 	[%r58], %f11;
	add.s64 	%rd75, %rd74, %rd71;
	ld.global.nc.f32 	%f12, [%rd75];
	add.s32 	%r59, %r55, %r76;
	add.s32 	%r60, %r75, %r59;
	shl.b32 	%r61, %r60, 2;
	add.s32 	%r62, %r80, %r61;
	st.shared.f32 	[%r62], %f12;
	add.s64 	%rd140, %rd140, 4;
$L__BB0_8:
	setp.eq.s64 	%p6, %rd7, 0;
	@%p6 bra 	$L__BB0_13;
	setp.eq.s64 	%p7, %rd8, 0;
	@%p7 bra 	$L__BB0_11;
	mad.lo.s64 	%rd76, %rd140, %rd43, %rd3;
	shl.b64 	%rd77, %rd76, 2;
	add.s64 	%rd78, %rd1, %rd77;
	ld.global.nc.f32 	%f13, [%rd78];
	cvt.u32.u64 	%r65, %rd140;
	mul.lo.s32 	%r66, %r65, %r76;
	add.s32 	%r67, %r75, %r66;
	shl.b32 	%r68, %r67, 2;
	add.s32 	%r70, %r80, %r68;
	st.shared.f32 	[%r70], %f13;
	shl.b64 	%rd79, %rd43, 2;
	add.s64 	%rd80, %rd78, %rd79;
	ld.global.nc.f32 	%f14, [%rd80];
	add.s32 	%r71, %r66, %r76;
	add.s32 	%r72, %r75, %r71;
	shl.b32 	%r73, %r72, 2;
	add.s32 	%r74, %r80, %r73;
	st.shared.f32 	[%r74], %f14;
	add.s64 	%rd140, %rd140, 2;
$L__BB0_11:
	setp.eq.s64 	%p8, %rd10, 0;
	@%p8 bra 	$L__BB0_13;
	mad.lo.s64 	%rd81, %rd140, %rd43, %rd3;
	shl.b64 	%rd82, %rd81, 2;
	add.s64 	%rd83, %rd1, %rd82;
	ld.global.nc.f32 	%f15, [%rd83];
	cvt.u32.u64 	%r77, %rd140;
	mad.lo.s32 	%r78, %r77, %r76, %r75;
	shl.b32 	%r79, %r78, 2;
	add.s32 	%r81, %r80, %r79;
	st.shared.f32 	[%r81], %f15;
$L__BB0_13:
	add.s64 	%rd137, %rd137, 1;
	setp.eq.s64 	%p9, %rd137, %rd44;
	@%p9 bra 	$L__BB0_14;
	bra.uni 	$L__BB0_2;
$L__BB0_14:
	mov.b64 	%rd142, 0;
$L__BB0_15:
	setp.lt.u64 	%p10, %rd4, 7;
	mov.b64 	%rd145, 0;
	@%p10 bra 	$L__BB0_18;
	mov.b64 	%rd143, 0;
$L__BB0_17:
	.pragma "nounroll";
	mul.lo.s64 	%rd87, %rd143, %rd142;
	cvt.rn.f32.u64 	%f16, %rd87;
	mul.lo.s64 	%rd88, %rd143, %rd44;
	cvt.u32.u64 	%r83, %rd88;
	add.s32 	%r84, %r75, %r83;
	shl.b32 	%r85, %r84, 2;
	add.s32 	%r87, %r80, %r85;
	ld.shared.f32 	%f17, [%r87];
	add.f32 	%f18, %f17, %f16;
	st.shared.f32 	[%r87], %f18;
	add.s64 	%rd89, %rd87, %rd142;
	cvt.rn.f32.u64 	%f19, %rd89;
	add.s64 	%rd90, %rd88, %rd44;
	cvt.u32.u64 	%r88, %rd90;
	add.s32 	%r89, %r75, %r88;
	shl.b32 	%r90, %r89, 2;
	add.s32 	%r91, %r80, %r90;
	ld.shared.f32 	%f20, [%r91];
	add.f32 	%f21, %f20, %f19;
	st.shared.f32 	[%r91], %f21;
	add.s64 	%rd91, %rd89, %rd142;
	cvt.rn.f32.u64 	%f22, %rd91;
	add.s64 	%rd92, %rd90, %rd44;
	cvt.u32.u64 	%r92, %rd92;
	add.s32 	%r93, %r75, %r92;
	shl.b32 	%r94, %r93, 2;
	add.s32 	%r95, %r80, %r94;
	ld.shared.f32 	%f23, [%r95];
	add.f32 	%f24, %f23, %f22;
	st.shared.f32 	[%r95], %f24;
	add.s64 	%rd93, %rd91, %rd142;
	cvt.rn.f32.u64 	%f25, %rd93;
	add.s64 	%rd94, %rd92, %rd44;
	cvt.u32.u64 	%r96, %rd94;
	add.s32 	%r97, %r75, %r96;
	shl.b32 	%r98, %r97, 2;
	add.s32 	%r99, %r80, %r98;
	ld.shared.f32 	%f26, [%r99];
	add.f32 	%f27, %f26, %f25;
	st.shared.f32 	[%r99], %f27;
	add.s64 	%rd95, %rd93, %rd142;
	cvt.rn.f32.u64 	%f28, %rd95;
	add.s64 	%rd96, %rd94, %rd44;
	cvt.u32.u64 	%r100, %rd96;
	add.s32 	%r101, %r75, %r100;
	shl.b32 	%r102, %r101, 2;
	add.s32 	%r103, %r80, %r102;
	ld.shared.f32 	%f29, [%r103];
	add.f32 	%f30, %f29, %f28;
	st.shared.f32 	[%r103], %f30;
	add.s64 	%rd97, %rd95, %rd142;
	cvt.rn.f32.u64 	%f31, %rd97;
	add.s64 	%rd98, %rd96, %rd44;
	add.s32 	%r105, %r100, %r76;
	add.s32 	%r106, %r75, %r105;
	shl.b32 	%r107, %r106, 2;
	add.s32 	%r108, %r80, %r107;
	ld.shared.f32 	%f32, [%r108];
	add.f32 	%f33, %f32, %f31;
	st.shared.f32 	[%r108], %f33;
	add.s64 	%rd99, %rd97, %rd142;
	cvt.rn.f32.u64 	%f34, %rd99;
	cvt.u32.u64 	%r109, %rd98;
	add.s32 	%r110, %r109, %r76;
	add.s32 	%r111, %r75, %r110;
	shl.b32 	%r112, %r111, 2;
	add.s32 	%r113, %r80, %r112;
	ld.shared.f32 	%f35, [%r113];
	add.f32 	%f36, %f35, %f34;
	st.shared.f32 	[%r113], %f36;
	add.s64 	%rd100, %rd99, %rd142;
	cvt.rn.f32.u64 	%f37, %rd100;
	add.s32 	%r114, %r110, %r76;
	add.s32 	%r115, %r75, %r114;
	shl.b32 	%r116, %r115, 2;
	add.s32 	%r117, %r80, %r116;
	ld.shared.f32 	%f38, [%r117];
	add.f32 	%f39, %f38, %f37;
	st.shared.f32 	[%r117], %f39;
	add.s64 	%rd143, %rd143, 8;
	setp.ne.s64 	%p11, %rd143, %rd9;
	mov.u64 	%rd145, %rd9;
	@%p11 bra 	$L__BB0_17;
$L__BB0_18:
	setp.eq.s64 	%p12, %rd5, 0;
	@%p12 bra 	$L__BB0_26;
	setp.lt.u64 	%p13, %rd6, 3;
	@%p13 bra 	$L__BB0_21;
	mul.lo.s64 	%rd101, %rd145, %rd142;
	cvt.rn.f32.u64 	%f40, %rd101;
	mul.lo.s64 	%rd102, %rd145, %rd44;
	cvt.u32.u64 	%r119, %rd102;
	add.s32 	%r120, %r75, %r119;
	shl.b32 	%r121, %r120, 2;
	add.s32 	%r123, %r80, %r121;
	ld.shared.f32 	%f41, [%r123];
	add.f32 	%f42, %f41, %f40;
	st.shared.f32 	[%r123], %f42;
	add.s64 	%rd103, %rd101, %rd142;
	cvt.rn.f32.u64 	%f43, %rd103;
	add.s64 	%rd104, %rd102, %rd44;
	add.s32 	%r125, %r119, %r76;
	add.s32 	%r126, %r75, %r125;
	shl.b32 	%r127, %r126, 2;
	add.s32 	%r128, %r80, %r127;
	ld.shared.f32 	%f44, [%r128];
	add.f32 	%f45, %f44, %f43;
	st.shared.f32 	[%r128], %f45;
	add.s64 	%rd105, %rd103, %rd142;
	cvt.rn.f32.u64 	%f46, %rd105;
	cvt.u32.u64 	%r129, %rd104;
	add.s32 	%r130, %r129, %r76;
	add.s32 	%r131, %r75, %r130;
	shl.b32 	%r132, %r131, 2;
	add.s32 	%r133, %r80, %r132;
	ld.shared.f32 	%f47, [%r133];
	add.f32 	%f48, %f47, %f46;
	st.shared.f32 	[%r133], %f48;
	add.s64 	%rd106, %rd105, %rd142;
	cvt.rn.f32.u64 	%f49, %rd106;
	add.s32 	%r134, %r130, %r76;
	add.s32 	%r135, %r75, %r134;
	shl.b32 	%r136, %r135, 2;
	add.s32 	%r137, %r80, %r136;
	ld.shared.f32 	%f50, [%r137];
	add.f32 	%f51, %f50, %f49;
	st.shared.f32 	[%r137], %f51;
	add.s64 	%rd145, %rd145, 4;
$L__BB0_21:
	setp.eq.s64 	%p14, %rd7, 0;
	@%p14 bra 	$L__BB0_26;
	setp.eq.s64 	%p15, %rd8, 0;
	@%p15 bra 	$L__BB0_24;
	mul.lo.s64 	%rd107, %rd145, %rd142;
	cvt.rn.f32.u64 	%f52, %rd107;
	cvt.u32.u64 	%r140, %rd145;
	mul.lo.s32 	%r141, %r140, %r76;
	add.s32 	%r142, %r75, %r141;
	shl.b32 	%r143, %r142, 2;
	add.s32 	%r145, %r80, %r143;
	ld.shared.f32 	%f53, [%r145];
	add.f32 	%f54, %f53, %f52;
	st.shared.f32 	[%r145], %f54;
	add.s64 	%rd108, %rd107, %rd142;
	cvt.rn.f32.u64 	%f55, %rd108;
	add.s32 	%r146, %r141, %r76;
	add.s32 	%r147, %r75, %r146;
	shl.b32 	%r148, %r147, 2;
	add.s32 	%r149, %r80, %r148;
	ld.shared.f32 	%f56, [%r149];
	add.f32 	%f57, %f56, %f55;
	st.shared.f32 	[%r149], %f57;
	add.s64 	%rd145, %rd145, 2;
$L__BB0_24:
	setp.eq.s64 	%p16, %rd10, 0;
	@%p16 bra 	$L__BB0_26;
	mul.lo.s64 	%rd109, %rd145, %rd142;
	cvt.rn.f32.u64 	%f58, %rd109;
	cvt.u32.u64 	%r152, %rd145;
	mad.lo.s32 	%r153, %r152, %r76, %r75;
	shl.b32 	%r154, %r153, 2;
	add.s32 	%r156, %r80, %r154;
	ld.shared.f32 	%f59, [%r156];
	add.f32 	%f60, %f59, %f58;
	st.shared.f32 	[%r156], %f60;
$L__BB0_26:
	add.s64 	%rd142, %rd142, 1;
	setp.eq.s64 	%p17, %rd142, %rd44;
	@%p17 bra 	$L__BB0_27;
	bra.uni 	$L__BB0_15;
$L__BB0_27:
	shl.b64 	%rd111, %rd3, 2;
	add.s64 	%rd21, %rd2, %rd111;
	shl.b64 	%rd22, %rd44, 5;
	shl.b32 	%r158, %r75, 2;
	add.s32 	%r1, %r80, %r158;
	shl.b32 	%r2, %r76, 5;
	shl.b32 	%r3, %r76, 2;
	shl.b64 	%rd23, %rd44, 2;
	mov.b64 	%rd147, 0;
$L__BB0_28:
	setp.lt.u64 	%p18, %rd4, 7;
	mov.b64 	%rd151, 0;
	@%p18 bra 	$L__BB0_31;
	mov.u32 	%r205, %r1;
	mov.u64 	%rd148, %rd21;
	mov.u64 	%rd149, %rd9;
$L__BB0_30:
	.pragma "nounroll";
	ld.shared.f32 	%f61, [%r205];
	st.global.f32 	[%rd148], %f61;
	add.s32 	%r161, %r205, %r3;
	ld.shared.f32 	%f62, [%r161];
	add.s64 	%rd113, %rd148, %rd23;
	st.global.f32 	[%rd113], %f62;
	add.s32 	%r162, %r161, %r3;
	ld.shared.f32 	%f63, [%r162];
	add.s64 	%rd114, %rd113, %rd23;
	st.global.f32 	[%rd114], %f63;
	add.s32 	%r163, %r162, %r3;
	ld.shared.f32 	%f64, [%r163];
	add.s64 	%rd115, %rd114, %rd23;
	st.global.f32 	[%rd115], %f64;
	add.s32 	%r164, %r163, %r3;
	ld.shared.f32 	%f65, [%r164];
	add.s64 	%rd116, %rd115, %rd23;
	st.global.f32 	[%rd116], %f65;
	add.s32 	%r165, %r164, %r3;
	ld.shared.f32 	%f66, [%r165];
	add.s64 	%rd117, %rd116, %rd23;
	st.global.f32 	[%rd117], %f66;
	add.s32 	%r166, %r165, %r3;
	ld.shared.f32 	%f67, [%r166];
	add.s64 	%rd118, %rd117, %rd23;
	st.global.f32 	[%rd118], %f67;
	add.s32 	%r167, %r166, %r3;
	ld.shared.f32 	%f68, [%r167];
	add.s64 	%rd119, %rd118, %rd23;
	st.global.f32 	[%rd119], %f68;
	add.s64 	%rd149, %rd149, -8;
	add.s64 	%rd148, %rd148, %rd22;
	add.s32 	%r205, %r205, %r2;
	setp.ne.s64 	%p19, %rd149, 0;
	mov.u64 	%rd151, %rd9;
	@%p19 bra 	$L__BB0_30;
$L__BB0_31:
	setp.eq.s64 	%p20, %rd5, 0;
	@%p20 bra 	$L__BB0_39;
	setp.lt.u64 	%p21, %rd6, 3;
	@%p21 bra 	$L__BB0_34;
	mul.lo.s64 	%rd120, %rd151, %rd44;
	cvt.u32.u64 	%r169, %rd120;
	add.s32 	%r170, %r75, %r169;
	shl.b32 	%r171, %r170, 2;
	add.s32 	%r173, %r80, %r171;
	ld.shared.f32 	%f69, [%r173];
	add.s64 	%rd121, %rd120, %rd3;
	shl.b64 	%rd122, %rd121, 2;
	add.s64 	%rd123, %rd2, %rd122;
	st.global.f32 	[%rd123], %f69;
	add.s64 	%rd124, %rd120, %rd44;
	add.s32 	%r175, %r169, %r76;
	add.s32 	%r176, %r75, %r175;
	shl.b32 	%r177, %r176, 2;
	add.s32 	%r178, %r80, %r177;
	ld.shared.f32 	%f70, [%r178];
	add.s64 	%rd125, %rd123, %rd23;
	st.global.f32 	[%rd125], %f70;
	cvt.u32.u64 	%r179, %rd124;
	add.s32 	%r180, %r179, %r76;
	add.s32 	%r181, %r75, %r180;
	shl.b32 	%r182, %r181, 2;
	add.s32 	%r183, %r80, %r182;
	ld.shared.f32 	%f71, [%r183];
	add.s64 	%rd126, %rd125, %rd23;
	st.global.f32 	[%rd126], %f71;
	add.s32 	%r184, %r180, %r76;
	add.s32 	%r185, %r75, %r184;
	shl.b32 	%r186, %r185, 2;
	add.s32 	%r187, %r80, %r186;
	ld.shared.f32 	%f72, [%r187];
	add.s64 	%rd127, %rd126, %rd23;
	st.global.f32 	[%rd127], %f72;
	add.s64 	%rd151, %rd151, 4;
$L__BB0_34:
	setp.eq.s64 	%p22, %rd7, 0;
	@%p22 bra 	$L__BB0_39;
	setp.eq.s64 	%p23, %rd8, 0;
	@%p23 bra 	$L__BB0_37;
	mul.lo.s64 	%rd128, %rd151, %rd44;
	cvt.u32.u64 	%r189, %rd128;
	add.s32 	%r190, %r75, %r189;
	shl.b32 	%r191, %r190, 2;
	add.s32 	%r193, %r80, %r191;
	ld.shared.f32 	%f73, [%r193];
	add.s64 	%rd129, %rd128, %rd3;
	shl.b64 	%rd130, %rd129, 2;
	add.s64 	%rd131, %rd2, %rd130;
	st.global.f32 	[%rd131], %f73;
	add.s32 	%r195, %r189, %r76;
	add.s32 	%r196, %r75, %r195;
	shl.b32 	%r197, %r196, 2;
	add.s32 	%r198, %r80, %r197;
	ld.shared.f32 	%f74, [%r198];
	add.s64 	%rd132, %rd131, %rd23;
	st.global.f32 	[%rd132], %f74;
	add.s64 	%rd151, %rd151, 2;
$L__BB0_37:
	setp.eq.s64 	%p24, %rd10, 0;
	@%p24 bra 	$L__BB0_39;
	mul.lo.s64 	%rd133, %rd151, %rd44;
	cvt.u32.u64 	%r200, %rd133;
	add.s32 	%r201, %r75, %r200;
	shl.b32 	%r202, %r201, 2;
	add.s32 	%r204, %r80, %r202;
	ld.shared.f32 	%f75, [%r204];
	add.s64 	%rd134, %rd133, %rd3;
	shl.b64 	%rd135, %rd134, 2;
	add.s64 	%rd136, %rd2, %rd135;
	st.global.f32 	[%rd136], %f75;
$L__BB0_39:
	add.s64 	%rd147, %rd147, 1;
	setp.ne.s64 	%p25, %rd147, %rd44;
	@%p25 bra 	$L__BB0_28;
$L__BB0_40:
	ret;

}


// ===== COMPILED SASS (sm_100) =====

	.target	sm_100

	.elftype	@"ET_EXEC"


//--------------------- .note.nv.tkinfo           --------------------------
	.section	.note.nv.tkinfo,"",@"SHT_NOTE"
	.sectionflags	@"SHF_NOTE_NV_TKINFO"
	.tkinfo
        /*0018*/ 	.word	0x00000002
        /*0030*/ 	.string	""
        /*0030*/ 	.string	"ptxas"
        /*0030*/ 	.string	"Cuda compilation tools, release 13.0, V13.0.88"
        /*0030*/ 	.string	"Build cuda_13.0.r13.0/compiler.36424714_0"
        /*0030*/ 	.string	"-arch sm_100 -m 64 "



//--------------------- .note.nv.cuinfo           --------------------------
	.section	.note.nv.cuinfo,"",@"SHT_NOTE"
	.sectionflags	@"SHF_NOTE_NV_CUINFO"
        /*0018*/ 	.short	0x0002
        /*001a*/ 	.short	0x0064
        /*001c*/ 	.short	0x0082
	.zero		2


//--------------------- .nv.info                  --------------------------
	.section	.nv.info,"",@"SHT_CUDA_INFO"
	.align	4


	//----- nvinfo : EIATTR_REGCOUNT
	.align		4
        /*0000*/ 	.byte	0x04, 0x2f
        /*0002*/ 	.short	(.L_1 - .L_0)
	.align		4
.L_0:
        /*0004*/ 	.word	index@(_Z18load_tensor_slicesPfmmS_)
        /*0008*/ 	.word	0x00000030


	//----- nvinfo : EIATTR_FRAME_SIZE
	.align		4
.L_1:
        /*000c*/ 	.byte	0x04, 0x11
        /*000e*/ 	.short	(.L_3 - .L_2)
	.align		4
.L_2:
        /*0010*/ 	.word	index@(_Z18load_tensor_slicesPfmmS_)
        /*0014*/ 	.word	0x00000000


	//----- nvinfo : EIATTR_MIN_STACK_SIZE
	.align		4
.L_3:
        /*0018*/ 	.byte	0x04, 0x12
        /*001a*/ 	.short	(.L_5 - .L_4)
	.align		4
.L_4:
        /*001c*/ 	.word	index@(_Z18load_tensor_slicesPfmmS_)
        /*0020*/ 	.word	0x00000000
.L_5:


//--------------------- .nv.compat                --------------------------
	.section	.nv.compat,"",@"SHT_CUDA_COMPAT_INFO"
	.align	4
        /*0000*/ 	.byte	0x02, 0x09, 0x00, 0x00, 0x02, 0x02, 0x01, 0x00, 0x02, 0x05, 0x05, 0x00, 0x03, 0x07, 0x01, 0x01
        /*0010*/ 	.byte	0x02, 0x03, 0x00, 0x00, 0x02, 0x06, 0x01, 0x00, 0x04, 0x0b, 0x08, 0x00, 0x09, 0x00, 0x00, 0x00
        /*0020*/ 	.byte	0x00, 0x00, 0x00, 0x00


//--------------------- .nv.info._Z18load_tensor_slicesPfmmS_ --------------------------
	.section	.nv.info._Z18load_tensor_slicesPfmmS_,"",@"SHT_CUDA_INFO"
	.sectionflags	@""
	.align	4


	//----- nvinfo : EIATTR_CUDA_API_VERSION
	.align		4
        /*0000*/ 	.byte	0x04, 0x37
        /*0002*/ 	.short	(.L_7 - .L_6)
.L_6:
        /*0004*/ 	.word	0x00000082


	//----- nvinfo : EIATTR_KPARAM_INFO
	.align		4
.L_7:
        /*0008*/ 	.byte	0x04, 0x17
        /*000a*/ 	.short	(.L_9 - .L_8)
.L_8:
        /*000c*/ 	.word	0x00000000
        /*0010*/ 	.short	0x0003
        /*0012*/ 	.short	0x0018
        /*0014*/ 	.byte	0x00, 0xf5, 0x21, 0x00


	//----- nvinfo : EIATTR_KPARAM_INFO
	.align		4
.L_9:
        /*0018*/ 	.byte	0x04, 0x17
        /*001a*/ 	.short	(.L_11 - .L_10)
.L_10:
        /*001c*/ 	.word	0x00000000
        /*0020*/ 	.short	0x0002
        /*0022*/ 	.short	0x0010
        /*0024*/ 	.byte	0x00, 0xf0, 0x21, 0x00


	//----- nvinfo : EIATTR_KPARAM_INFO
	.align		4
.L_11:
        /*0028*/ 	.byte	0x04, 0x17
        /*002a*/ 	.short	(.L_13 - .L_12)
.L_12:
        /*002c*/ 	.word	0x00000000
        /*0030*/ 	.short	0x0001
        /*0032*/ 	.short	0x0008
        /*0034*/ 	.byte	0x00, 0xf0, 0x21, 0x00


	//----- nvinfo : EIATTR_KPARAM_INFO
	.align		4
.L_13:
        /*0038*/ 	.byte	0x04, 0x17
        /*003a*/ 	.short	(.L_15 - .L_14)
.L_14:
        /*003c*/ 	.word	0x00000000
        /*0040*/ 	.short	0x0000
        /*0042*/ 	.short	0x0000
        /*0044*/ 	.byte	0x00, 0xf5, 0x21, 0x00


	//----- nvinfo : EIATTR_SPARSE_MMA_MASK
	.align		4
.L_15:
        /*0048*/ 	.byte	0x03, 0x50
        /*004a*/ 	.short	0x0000


	//----- nvinfo : EIATTR_MAXREG_COUNT
	.align		4
        /*004c*/ 	.byte	0x03, 0x1b
        /*004e*/ 	.short	0x00ff


	//----- nvinfo : EIATTR_MERCURY_ISA_VERSION
	.align		4
        /*0050*/ 	.byte	0x03, 0x5f
        /*0052*/ 	.short	0x0101


	//----- nvinfo : EIATTR_VRC_CTA_INIT_COUNT
	.align		4
        /*0054*/ 	.byte	0x02, 0x4a
	.zero		1
	.zero		1


	//----- nvinfo : EIATTR_EXIT_INSTR_OFFSETS
	.align		4
        /*0058*/ 	.byte	0x04, 0x1c
        /*005a*/ 	.short	(.L_17 - .L_16)


	//   ....[0]....
.L_16:
        /*005c*/ 	.word	0x00000040


	//   ....[1]....
        /*0060*/ 	.word	0x00002160


	//----- nvinfo : EIATTR_MAX_THREADS
	.align		4
.L_17:
        /*0064*/ 	.byte	0x04, 0x05
        /*0066*/ 	.short	(.L_19 - .L_18)
.L_18:
        /*0068*/ 	.word	0x00000010
        /*006c*/ 	.word	0x00000001
        /*0070*/ 	.word	0x00000001


	//----- nvinfo : EIATTR_CBANK_PARAM_SIZE
	.align		4
.L_19:
        /*0074*/ 	.byte	0x03, 0x19
        /*0076*/ 	.short	0x0020


	//----- nvinfo : EIATTR_PARAM_CBANK
	.align		4
        /*0078*/ 	.byte	0x04, 0x0a
        /*007a*/ 	.short	(.L_21 - .L_20)
	.align		4
.L_20:
        /*007c*/ 	.word	index@(.nv.constant0._Z18load_tensor_slicesPfmmS_)
        /*0080*/ 	.short	0x0380
        /*0082*/ 	.short	0x0020


	//----- nvinfo : EIATTR_SW_WAR
	.align		4
.L_21:
        /*0084*/ 	.byte	0x04, 0x36
        /*0086*/ 	.short	(.L_23 - .L_22)
.L_22:
        /*0088*/ 	.word	0x00000008
.L_23:


//--------------------- .nv.callgraph             --------------------------
	.section	.nv.callgraph,"",@"SHT_CUDA_CALLGRAPH"
	.align	4
	.sectionentsize	8
	.align		4
        /*0000*/ 	.word	0x00000000
	.align		4
        /*0004*/ 	.word	0xffffffff
	.align		4
        /*0008*/ 	.word	0x00000000
	.align		4
        /*000c*/ 	.word	0xfffffffe
	.align		4
        /*0010*/ 	.word	0x00000000
	.align		4
        /*0014*/ 	.word	0xfffffffd
	.align		4
        /*0018*/ 	.word	0x00000000
	.align		4
        /*001c*/ 	.word	0xfffffffc


//--------------------- .text._Z18load_tensor_slicesPfmmS_ --------------------------
	.section	.text._Z18load_tensor_slicesPfmmS_,"ax",@progbits
	.align	128
        .global         _Z18load_tensor_slicesPfmmS_
        .type           _Z18load_tensor_slicesPfmmS_,@function
        .size           _Z18load_tensor_slicesPfmmS_,(.L_x_19 - _Z18load_tensor_slicesPfmmS_)
        .other          _Z18load_tensor_slicesPfmmS_,@"STO_CUDA_ENTRY STV_DEFAULT"
_Z18load_tensor_slicesPfmmS_:
.text._Z18load_tensor_slicesPfmmS_:
[----:B------:R-:W-:Y:S01]  /*0000*/  LDC R1, c[0x0][0x37c] ;  /* 0x0000df00ff017b82 */ /* 0x000fe20000000800 */
[----:B------:R-:W0:Y:S02]  /*0010*/  LDCU.64 UR6, c[0x0][0x390] ;  /* 0x00007200ff0677ac */ /* 0x000e240008000a00 */
[----:B0-----:R-:W-:-:S04]  /*0020*/  ISETP.NE.U32.AND P0, PT, RZ, UR6, PT ;  /* 0x00000006ff007c0c */ /* 0x001fc8000bf05070 */
[----:B------:R-:W-:-:S13]  /*0030*/  ISETP.NE.AND.EX P0, PT, RZ, UR7, PT, P0 ;  /* 0x00000007ff007c0c */ /* 0x000fda000bf05300 */
[----:B------:R-:W-:Y:S05]  /*0040*/  @!P0 EXIT ;  /* 0x000000000000894d */ /* 0x000fea0003800000 */
[----:B------:R-:W0:Y:S01]  /*0050*/  S2UR UR4, SR_CgaCtaId ;  /* 0x00000000000479c3 */ /* 0x000e220000008800 */
[----:B------:R-:W1:Y:S01]  /*0060*/  S2R R3, SR_TID.X ;  /* 0x0000000000037919 */ /* 0x000e620000002100 */
[----:B------:R-:W-:Y:S02]  /*0070*/  UIADD3 UR15, UP0, UPT, UR6, -0x1, URZ ;  /* 0xffffffff060f7890 */ /* 0x000fe4000ff1e0ff */
[----:B------:R-:W-:Y:S02]  /*0080*/  ULOP3.LUT UR18, UR6, 0x7, URZ, 0xc0, !UPT ;  /* 0x0000000706127892 */ /* 0x000fe4000f8ec0ff */
[----:B------:R-:W-:Y:S02]  /*0090*/  ULOP3.LUT UR19, UR6, 0x3, URZ, 0xc0, !UPT ;  /* 0x0000000306137892 */ /* 0x000fe4000f8ec0ff */
[----:B------:R-:W-:Y:S02]  /*00a0*/  UIADD3.X UR10, UPT, UPT, UR7, -0x1, URZ, UP0, !UPT ;  /* 0xffffffff070a7890 */ /* 0x000fe400087fe4ff */
[----:B------:R-:W-:-:S02]  /*00b0*/  UIADD3 UR20, UP0, UPT, UR18, -0x1, URZ ;  /* 0xffffffff12147890 */ /* 0x000fc4000ff1e0ff */
[----:B------:R-:W-:Y:S01]  /*00c0*/  UIADD3 UR21, UP1, UPT, UR19, -0x1, URZ ;  /* 0xffffffff13157890 */ /* 0x000fe2000ff3e0ff */
[----:B------:R-:W-:Y:S01]  /*00d0*/  UMOV UR11, 0x400 ;  /* 0x00000400000b7882 */ /* 0x000fe20000000000 */
[----:B------:R-:W-:Y:S02]  /*00e0*/  ULOP3.LUT UR8, UR6, 0xfffffff8, URZ, 0xc0, !UPT ;  /* 0xfffffff806087892 */ /* 0x000fe4000f8ec0ff */
[----:B------:R-:W-:Y:S01]  /*00f0*/  ULOP3.LUT UR9, UR6, 0x1, URZ, 0xc0, !UPT ;  /* 0x0000000106097892 */ /* 0x000fe2000f8ec0ff */
[----:B------:R-:W2:Y:S01]  /*0100*/  LDCU.64 UR16, c[0x0][0x358] ;  /* 0x00006b00ff1077ac */ /* 0x000ea20008000a00 */
[----:B------:R-:W-:Y:S02]  /*0110*/  UIADD3.X UR22, UPT, UPT, URZ, -0x1, URZ, UP0, !UPT ;  /* 0xffffffffff167890 */ /* 0x000fe400087fe4ff */
[----:B0-----:R-:W-:Y:S02]  /*0120*/  ULEA UR11, UR4, UR11, 0x18 ;  /* 0x0000000b040b7291 */ /* 0x001fe4000f8ec0ff */
[----:B------:R-:W-:Y:S01]  /*0130*/  UIADD3.X UR23, UPT, UPT, URZ, -0x1, URZ, UP1, !UPT ;  /* 0xffffffffff177890 */ /* 0x000fe20008ffe4ff */
[----:B------:R-:W-:Y:S01]  /*0140*/  UMOV UR6, URZ ;  /* 0x000000ff00067c82 */ /* 0x000fe20008000000 */
[----:B------:R-:W-:-:S10]  /*0150*/  UMOV UR7, URZ ;  /* 0x000000ff00077c82 */ /* 0x000fd40008000000 */
.L_x_5:
[----:B------:R-:W-:Y:S01]  /*0160*/  UISETP.GE.U32.AND UP0, UPT, UR15, 0x7, UPT ;  /* 0x000000070f00788c */ /* 0x000fe2000bf06070 */
[----:B------:R-:W-:Y:S01]  /*0170*/  UMOV UR4, URZ ;  /* 0x000000ff00047c82 */ /* 0x000fe20008000000 */
[----:B------:R-:W-:Y:S02]  /*0180*/  UMOV UR5, URZ ;  /* 0x000000ff00057c82 */ /* 0x000fe40008000000 */
[----:B------:R-:W-:-:S09]  /*0190*/  UISETP.GE.U32.AND.EX UP0, UPT, UR10, URZ, UPT, UP0 ;  /* 0x000000ff0a00728c */ /* 0x000fd2000bf06100 */
[----:B---34-:R-:W-:Y:S05]  /*01a0*/  BRA.U !UP0, `(.L_x_0) ;  /* 0x0000000508247547 */ /* 0x018fea000b800000 */
[----:B------:R-:W0:Y:S01]  /*01b0*/  LDC.64 R22, c[0x0][0x390] ;  /* 0x0000e400ff167b82 */ /* 0x000e220000000a00 */
[----:B------:R-:W3:Y:S01]  /*01c0*/  LDCU.64 UR12, c[0x0][0x388] ;  /* 0x00007100ff0c77ac */ /* 0x000ee20008000a00 */
[----:B------:R-:W-:Y:S01]  /*01d0*/  CS2R R20, SRZ ;  /* 0x0000000000147805 */ /* 0x000fe2000001ff00 */
[----:B------:R-:W4:Y:S01]  /*01e0*/  LDCU.64 UR24, c[0x0][0x380] ;  /* 0x00007000ff1877ac */ /* 0x000f220008000a00 */
[----:B---3--:R-:W-:Y:S02]  /*01f0*/  USHF.L.U64.HI UR5, UR12, 0x2, UR13 ;  /* 0x000000020c057899 */ /* 0x008fe4000801020d */
[----:B----4-:R-:W-:-:S12]  /*0200*/  USHF.L.U32 UR4, UR12, 0x2, URZ ;  /* 0x000000020c047899 */ /* 0x010fd800080006ff */
.L_x_1:
[----:B------:R-:W-:Y:S02]  /*0210*/  IMAD R0, R20, UR12, RZ ;  /* 0x0000000c14007c24 */ /* 0x000fe4000f8e02ff */
[----:B-1-3--:R-:W-:Y:S02]  /*0220*/  IMAD.MOV.U32 R4, RZ, RZ, R3 ;  /* 0x000000ffff047224 */ /* 0x00afe400078e0003 */
[----:B------:R-:W-:Y:S02]  /*0230*/  IMAD.MOV.U32 R5, RZ, RZ, RZ ;  /* 0x000000ffff057224 */ /* 0x000fe400078e00ff */
[C---:B------:R-:W-:Y:S02]  /*0240*/  IMAD R7, R21.reuse, UR13, R0 ;  /* 0x0000000d15077c24 */ /* 0x040fe4000f8e0200 */
[----:B------:R-:W-:-:S04]  /*0250*/  IMAD.WIDE.U32 R4, R21, UR12, R4 ;  /* 0x0000000c15047c25 */ /* 0x000fc8000f8e0004 */
[----:B------:R-:W-:Y:S01]  /*0260*/  IMAD.IADD R5, R5, 0x1, R7 ;  /* 0x0000000105057824 */ /* 0x000fe200078e0207 */
[----:B------:R-:W-:-:S04]  /*0270*/  LEA R6, P0, R4, UR24, 0x2 ;  /* 0x0000001804067c11 */ /* 0x000fc8000f8010ff */
[----:B------:R-:W-:Y:S02]  /*0280*/  LEA.HI.X R7, R4, UR25, R5, 0x2, P0 ;  /* 0x0000001904077c11 */ /* 0x000fe400080f1405 */
[----:B------:R-:W-:-:S03]  /*0290*/  IADD3 R4, P0, PT, R6, UR4, RZ ;  /* 0x0000000406047c10 */ /* 0x000fc6000ff1e0ff */
[----:B--2---:R1:W2:Y:S01]  /*02a0*/  LDG.E.CONSTANT R6, desc[UR16][R6.64] ;  /* 0x0000001006067981 */ /* 0x0042a2000c1e9900 */
[----:B------:R-:W-:Y:S02]  /*02b0*/  IADD3.X R5, PT, PT, R7, UR5, RZ, P0, !PT ;  /* 0x0000000507057c10 */ /* 0x000fe400087fe4ff */
[----:B------:R-:W-:-:S03]  /*02c0*/  IADD3 R8, P0, PT, R4, UR4, RZ ;  /* 0x0000000404087c10 */ /* 0x000fc6000ff1e0ff */
[----:B------:R3:W4:Y:S01]  /*02d0*/  LDG.E.CONSTANT R4, desc[UR16][R4.64] ;  /* 0x0000001004047981 */ /* 0x000722000c1e9900 */
[----:B------:R-:W-:Y:S02]  /*02e0*/  IADD3.X R9, PT, PT, R5, UR5, RZ, P0, !PT ;  /* 0x0000000505097c10 */ /* 0x000fe400087fe4ff */
[----:B------:R-:W-:-:S03]  /*02f0*/  IADD3 R10, P0, PT, R8, UR4, RZ ;  /* 0x00000004080a7c10 */ /* 0x000fc6000ff1e0ff */
[----:B------:R-:W5:Y:S01]  /*0300*/  LDG.E.CONSTANT R8, desc[UR16][R8.64] ;  /* 0x0000001008087981 */ /* 0x000f62000c1e9900 */
[----:B------:R-:W-:Y:S02]  /*0310*/  IADD3.X R11, PT, PT, R9, UR5, RZ, P0, !PT ;  /* 0x00000005090b7c10 */ /* 0x000fe400087fe4ff */
[----:B------:R-:W-:-:S03]  /*0320*/  IADD3 R12, P0, PT, R10, UR4, RZ ;  /* 0x000000040a0c7c10 */ /* 0x000fc6000ff1e0ff */
[----:B------:R3:W5:Y:S01]  /*0330*/  LDG.E.CONSTANT R10, desc[UR16][R10.64] ;  /* 0x000000100a0a7981 */ /* 0x000762000c1e9900 */
[----:B------:R-:W-:Y:S02]  /*0340*/  IADD3.X R13, PT, PT, R11, UR5, RZ, P0, !PT ;  /* 0x000000050b0d7c10 */ /* 0x000fe400087fe4ff */
[----:B------:R-:W-:-:S03]  /*0350*/  IADD3 R14, P0, PT, R12, UR4, RZ ;  /* 0x000000040c0e7c10 */ /* 0x000fc6000ff1e0ff */
[----:B------:R-:W5:Y:S01]  /*0360*/  LDG.E.CONSTANT R12, desc[UR16][R12.64] ;  /* 0x000000100c0c7981 */ /* 0x000f62000c1e9900 */
[----:B------:R-:W-:Y:S02]  /*0370*/  IADD3.X R15, PT, PT, R13, UR5, RZ, P0, !PT ;  /* 0x000000050d0f7c10 */ /* 0x000fe400087fe4ff */
[----:B------:R-:W-:-:S03]  /*0380*/  IADD3 R16, P0, PT, R14, UR4, RZ ;  /* 0x000000040e107c10 */ /* 0x000fc6000ff1e0ff */
[----:B------:R-:W5:Y:S01]  /*0390*/  LDG.E.CONSTANT R14, desc[UR16][R14.64] ;  /* 0x000000100e0e7981 */ /* 0x000f62000c1e9900 */
[----:B------:R-:W-:Y:S02]  /*03a0*/  IADD3.X R17, PT, PT, R15, UR5, RZ, P0, !PT ;  /* 0x000000050f117c10 */ /* 0x000fe400087fe4ff */
[----:B------:R-:W-:-:S03]  /*03b0*/  IADD3 R18, P0, PT, R16, UR4, RZ ;  /* 0x0000000410127c10 */ /* 0x000fc6000ff1e0ff */
[----:B------:R-:W5:Y:S01]  /*03c0*/  LDG.E.CONSTANT R16, desc[UR16][R16.64] ;  /* 0x0000001010107981 */ /* 0x000f62000c1e9900 */
[----:B------:R-:W-:-:S06]  /*03d0*/  IADD3.X R19, PT, PT, R17, UR5, RZ, P0, !PT ;  /* 0x0000000511137c10 */ /* 0x000fcc00087fe4ff */
[----:B------:R3:W5:Y:S01]  /*03e0*/  LDG.E.CONSTANT R19, desc[UR16][R18.64] ;  /* 0x0000001012137981 */ /* 0x000762000c1e9900 */
[----:B0-----:R-:W-:-:S04]  /*03f0*/  IMAD R0, R21, R22, RZ ;  /* 0x0000001615007224 */ /* 0x001fc800078e02ff */
[----:B------:R-:W-:Y:S02]  /*0400*/  IMAD.IADD R2, R0, 0x1, R22 ;  /* 0x0000000100027824 */ /* 0x000fe400078e0216 */
[----:B------:R-:W-:Y:S02]  /*0410*/  IMAD.IADD R0, R3, 0x1, R0 ;  /* 0x0000000103007824 */ /* 0x000fe400078e0200 */
[----:B-1----:R-:W-:-:S03]  /*0420*/  IMAD.IADD R7, R2, 0x1, R22 ;  /* 0x0000000102077824 */ /* 0x002fc600078e0216 */
[----:B---3--:R-:W-:Y:S01]  /*0430*/  LEA R5, R0, UR11, 0x2 ;  /* 0x0000000b00057c11 */ /* 0x008fe2000f8e10ff */
[C---:B------:R-:W-:Y:S02]  /*0440*/  IMAD.IADD R0, R3.reuse, 0x1, R2 ;  /* 0x0000000103007824 */ /* 0x040fe400078e0202 */
[----:B------:R-:W-:Y:S02]  /*0450*/  IMAD.IADD R2, R3, 0x1, R7 ;  /* 0x0000000103027824 */ /* 0x000fe400078e0207 */
[--C-:B------:R-:W-:Y:S01]  /*0460*/  IMAD.IADD R11, R7, 0x1, R22.reuse ;  /* 0x00000001070b7824 */ /* 0x100fe200078e0216 */
[----:B------:R-:W-:Y:S02]  /*0470*/  LEA R7, R0, UR11, 0x2 ;  /* 0x0000000b00077c11 */ /* 0x000fe4000f8e10ff */
[----:B------:R-:W-:Y:S01]  /*0480*/  LEA R9, R2, UR11, 0x2 ;  /* 0x0000000b02097c11 */ /* 0x000fe2000f8e10ff */
[----:B------:R-:W-:Y:S02]  /*0490*/  IMAD.IADD R2, R11, 0x1, R22 ;  /* 0x000000010b027824 */ /* 0x000fe400078e0216 */
[----:B------:R-:W-:-:S02]  /*04a0*/  IMAD.IADD R0, R3, 0x1, R11 ;  /* 0x0000000103007824 */ /* 0x000fc400078e020b */
[----:B------:R-:W-:-:S03]  /*04b0*/  IMAD R18, R22, 0x2, R2 ;  /* 0x0000000216127824 */ /* 0x000fc600078e0202 */
[----:B------:R-:W-:Y:S01]  /*04c0*/  LEA R11, R0, UR11, 0x2 ;  /* 0x0000000b000b7c11 */ /* 0x000fe2000f8e10ff */
[C-C-:B------:R-:W-:Y:S01]  /*04d0*/  IMAD.IADD R0, R3.reuse, 0x1, R2.reuse ;  /* 0x0000000103007824 */ /* 0x140fe200078e0202 */
[CC--:B------:R-:W-:Y:S01]  /*04e0*/  IADD3 R2, PT, PT, R3.reuse, R22.reuse, R2 ;  /* 0x0000001603027210 */ /* 0x0c0fe20007ffe002 */
[----:B------:R-:W-:Y:S01]  /*04f0*/  IMAD.IADD R15, R18, 0x1, R3 ;  /* 0x00000001120f7824 */ /* 0x000fe200078e0203 */
[----:B------:R-:W-:Y:S02]  /*0500*/  IADD3 R18, PT, PT, R3, R22, R18 ;  /* 0x0000001603127210 */ /* 0x000fe40007ffe012 */
[----:B------:R-:W-:Y:S02]  /*0510*/  LEA R13, R2, UR11, 0x2 ;  /* 0x0000000b020d7c11 */ /* 0x000fe4000f8e10ff */
[----:B------:R-:W-:Y:S02]  /*0520*/  LEA R15, R15, UR11, 0x2 ;  /* 0x0000000b0f0f7c11 */ /* 0x000fe4000f8e10ff */
[----:B------:R-:W-:-:S02]  /*0530*/  LEA R18, R18, UR11, 0x2 ;  /* 0x0000000b12127c11 */ /* 0x000fc4000f8e10ff */
[----:B------:R-:W-:-:S05]  /*0540*/  IADD3 R21, P0, PT, R21, 0x8, RZ ;  /* 0x0000000815157810 */ /* 0x000fca0007f1e0ff */
[----:B------:R-:W-:Y:S01]  /*0550*/  IMAD.X R20, RZ, RZ, R20, P0 ;  /* 0x000000ffff147224 */ /* 0x000fe200000e0614 */
[----:B------:R-:W-:-:S04]  /*0560*/  ISETP.NE.U32.AND P0, PT, R21, UR8, PT ;  /* 0x0000000815007c0c */ /* 0x000fc8000bf05070 */
[----:B------:R-:W-:Y:S01]  /*0570*/  ISETP.NE.AND.EX P0, PT, R20, R23, PT, P0 ;  /* 0x000000171400720c */ /* 0x000fe20003f05300 */
[----:B--2---:R0:W-:Y:S04]  /*0580*/  STS [R5], R6 ;  /* 0x0000000605007388 */ /* 0x0041e80000000800 */
[----:B----4-:R3:W-:Y:S01]  /*0590*/  STS [R7], R4 ;  /* 0x0000000407007388 */ /* 0x0107e20000000800 */
[----:B0-----:R-:W-:-:S03]  /*05a0*/  LEA R5, R0, UR11, 0x2 ;  /* 0x0000000b00057c11 */ /* 0x001fc6000f8e10ff */
[----:B-----5:R3:W-:Y:S04]  /*05b0*/  STS [R9], R8 ;  /* 0x0000000809007388 */ /* 0x0207e80000000800 */
[----:B------:R3:W-:Y:S04]  /*05c0*/  STS [R11], R10 ;  /* 0x0000000a0b007388 */ /* 0x0007e80000000800 */
[----:B------:R3:W-:Y:S04]  /*05d0*/  STS [R5], R12 ;  /* 0x0000000c05007388 */ /* 0x0007e80000000800 */
[----:B------:R3:W-:Y:S04]  /*05e0*/  STS [R13], R14 ;  /* 0x0000000e0d007388 */ /* 0x0007e80000000800 */
[----:B------:R3:W-:Y:S04]  /*05f0*/  STS [R15], R16 ;  /* 0x000000100f007388 */ /* 0x0007e80000000800 */
[----:B------:R3:W-:Y:S01]  /*0600*/  STS [R18], R19 ;  /* 0x0000001312007388 */ /* 0x0007e20000000800 */
[----:B------:R-:W-:Y:S05]  /*0610*/  @P0 BRA `(.L_x_1) ;  /* 0xfffffff800fc0947 */ /* 0x000fea000383ffff */
[----:B------:R-:W0:Y:S01]  /*0620*/  LDCU UR5, c[0x0][0x394] ;  /* 0x00007280ff0577ac */ /* 0x000e220008000800 */
[----:B------:R-:W-:-:S05]  /*0630*/  UMOV UR4, UR8 ;  /* 0x0000000800047c82 */ /* 0x000fca0008000000 */
.L_x_0:
[----:B------:R-:W-:-:S04]  /*0640*/  UISETP.NE.U32.AND UP0, UPT, UR18, URZ, UPT ;  /* 0x000000ff1200728c */ /* 0x000fc8000bf05070 */
[----:B------:R-:W-:-:S09]  /*0650*/  UISETP.NE.AND.EX UP0, UPT, URZ, URZ, UPT, UP0 ;  /* 0x000000ffff00728c */ /* 0x000fd2000bf05300 */
[----:B------:R-:W-:Y:S05]  /*0660*/  BRA.U !UP0, `(.L_x_2) ;  /* 0x0000000508647547 */ /* 0x000fea000b800000 */
[----:B---3--:R-:W3:Y:S01]  /*0670*/  LDC.64 R14, c[0x0][0x388] ;  /* 0x0000e200ff0e7b82 */ /* 0x008ee20000000a00 */
[----:B------:R-:W-:Y:S02]  /*0680*/  UISETP.GE.U32.AND UP1, UPT, UR20, 0x3, UPT ;  /* 0x000000031400788c */ /* 0x000fe4000bf26070 */
[----:B------:R-:W-:Y:S02]  /*0690*/  UISETP.NE.U32.AND UP0, UPT, UR19, URZ, UPT ;  /* 0x000000ff1300728c */ /* 0x000fe4000bf05070 */
[----:B------:R-:W-:Y:S02]  /*06a0*/  UISETP.GE.U32.AND.EX UP1, UPT, UR22, URZ, UPT, UP1 ;  /* 0x000000ff1600728c */ /* 0x000fe4000bf26110 */
[----:B------:R-:W-:-:S07]  /*06b0*/  UISETP.NE.AND.EX UP0, UPT, URZ, URZ, UPT, UP0 ;  /* 0x000000ffff00728c */ /* 0x000fce000bf05300 */
[----:B------:R-:W-:Y:S05]  /*06c0*/  BRA.U !UP1, `(.L_x_3) ;  /* 0x00000001099c7547 */ /* 0x000fea000b800000 */
[----:B------:R-:W4:Y:S01]  /*06d0*/  LDCU.64 UR12, c[0x0][0x380] ;  /* 0x00007000ff0c77ac */ /* 0x000f220008000a00 */
[C---:B0--3--:R-:W-:Y:S01]  /*06e0*/  IMAD R0, R14.reuse, UR5, RZ ;  /* 0x000000050e007c24 */ /* 0x049fe2000f8e02ff */
[C---:B------:R-:W-:Y:S01]  /*06f0*/  SHF.L.U32 R9, R15.reuse, 0x2, RZ ;  /* 0x000000020f097819 */ /* 0x040fe200000006ff */
[----:B-1----:R-:W-:Y:S01]  /*0700*/  IMAD.MOV.U32 R4, RZ, RZ, R3 ;  /* 0x000000ffff047224 */ /* 0x002fe200078e0003 */
[----:B------:R-:W0:Y:S01]  /*0710*/  LDC R17, c[0x0][0x390] ;  /* 0x0000e400ff117b82 */ /* 0x000e220000000800 */
[----:B------:R-:W-:Y:S02]  /*0720*/  IMAD.MOV.U32 R5, RZ, RZ, RZ ;  /* 0x000000ffff057224 */ /* 0x000fe400078e00ff */
[----:B------:R-:W-:Y:S02]  /*0730*/  IMAD R11, R15, UR4, R0 ;  /* 0x000000040f0b7c24 */ /* 0x000fe4000f8e0200 */
[----:B------:R-:W-:-:S04]  /*0740*/  IMAD.WIDE.U32 R6, R14, UR4, R4 ;  /* 0x000000040e067c25 */ /* 0x000fc8000f8e0004 */
[----:B------:R-:W-:-:S04]  /*0750*/  IMAD.WIDE.U32 R4, R14, 0x4, RZ ;  /* 0x000000040e047825 */ /* 0x000fc800078e00ff */
[----:B------:R-:W-:Y:S01]  /*0760*/  IMAD.IADD R7, R7, 0x1, R11 ;  /* 0x0000000107077824 */ /* 0x000fe200078e020b */
[----:B----4-:R-:W-:Y:S01]  /*0770*/  LEA R8, P1, R6, UR12, 0x2 ;  /* 0x0000000c06087c11 */ /* 0x010fe2000f8210ff */
[----:B------:R-:W-:-:S03]  /*0780*/  IMAD.IADD R5, R5, 0x1, R9 ;  /* 0x0000000105057824 */ /* 0x000fc600078e0209 */
[-C--:B------:R-:W-:Y:S02]  /*0790*/  IADD3 R10, P0, PT, R8, R4.reuse, RZ ;  /* 0x00000004080a7210 */ /* 0x080fe40007f1e0ff */
[----:B------:R-:W-:Y:S02]  /*07a0*/  LEA.HI.X R9, R6, UR13, R7, 0x2, P1 ;  /* 0x0000000d06097c11 */ /* 0x000fe400088f1407 */
[----:B------:R-:W-:-:S03]  /*07b0*/  IADD3 R6, P1, PT, R10, R4, RZ ;  /* 0x000000040a067210 */ /* 0x000fc60007f3e0ff */
[----:B------:R-:W-:Y:S01]  /*07c0*/  IMAD.X R11, R5, 0x1, R9, P0 ;  /* 0x00000001050b7824 */ /* 0x000fe200000e0609 */
[----:B------:R-:W-:Y:S01]  /*07d0*/  IADD3 R4, P0, PT, R6, R4, RZ ;  /* 0x0000000406047210 */ /* 0x000fe20007f1e0ff */
[----:B--2---:R1:W2:Y:S02]  /*07e0*/  LDG.E.CONSTANT R8, desc[UR16][R8.64] ;  /* 0x0000001008087981 */ /* 0x0042a4000c1e9900 */
[--C-:B------:R-:W-:Y:S02]  /*07f0*/  IMAD.X R7, R11, 0x1, R5.reuse, P1 ;  /* 0x000000010b077824 */ /* 0x100fe400008e0605 */
[----:B------:R3:W4:Y:S02]  /*0800*/  LDG.E.CONSTANT R10, desc[UR16][R10.64] ;  /* 0x000000100a0a7981 */ /* 0x000724000c1e9900 */
[----:B------:R-:W-:Y:S02]  /*0810*/  IMAD.X R5, R7, 0x1, R5, P0 ;  /* 0x0000000107057824 */ /* 0x000fe400000e0605 */
[----:B------:R-:W5:Y:S04]  /*0820*/  LDG.E.CONSTANT R6, desc[UR16][R6.64] ;  /* 0x0000001006067981 */ /* 0x000f68000c1e9900 */
[----:B------:R3:W5:Y:S01]  /*0830*/  LDG.E.CONSTANT R4, desc[UR16][R4.64] ;  /* 0x0000001004047981 */ /* 0x000762000c1e9900 */
[----:B0-----:R-:W-:-:S04]  /*0840*/  IMAD R2, R17, UR4, RZ ;  /* 0x0000000411027c24 */ /* 0x001fc8000f8e02ff */
[--C-:B------:R-:W-:Y:S02]  /*0850*/  IMAD R12, R17, 0x2, R2.reuse ;  /* 0x00000002110c7824 */ /* 0x100fe400078e0202 */
[C-C-:B------:R-:W-:Y:S01]  /*0860*/  IMAD.IADD R0, R3.reuse, 0x1, R2.reuse ;  /* 0x0000000103007824 */ /* 0x140fe200078e0202 */
[CC--:B------:R-:W-:Y:S01]  /*0870*/  IADD3 R2, PT, PT, R3.reuse, R17.reuse, R2 ;  /* 0x0000001103027210 */ /* 0x0c0fe20007ffe002 */
[----:B------:R-:W-:Y:S01]  /*0880*/  IMAD.IADD R13, R12, 0x1, R3 ;  /* 0x000000010c0d7824 */ /* 0x000fe200078e0203 */
[----:B------:R-:W-:Y:S02]  /*0890*/  IADD3 R12, PT, PT, R3, R17, R12 ;  /* 0x00000011030c7210 */ /* 0x000fe40007ffe00c */
[----:B-1----:R-:W-:Y:S02]  /*08a0*/  LEA R9, R0, UR11, 0x2 ;  /* 0x0000000b00097c11 */ /* 0x002fe4000f8e10ff */
[----:B---3--:R-:W-:Y:S02]  /*08b0*/  LEA R11, R2, UR11, 0x2 ;  /* 0x0000000b020b7c11 */ /* 0x008fe4000f8e10ff */
[----:B------:R-:W-:-:S02]  /*08c0*/  LEA R13, R13, UR11, 0x2 ;  /* 0x0000000b0d0d7c11 */ /* 0x000fc4000f8e10ff */
[----:B------:R-:W-:Y:S01]  /*08d0*/  LEA R5, R12, UR11, 0x2 ;  /* 0x0000000b0c057c11 */ /* 0x000fe2000f8e10ff */
[----:B------:R-:W-:-:S04]  /*08e0*/  UIADD3 UR4, UP1, UPT, UR4, 0x4, URZ ;  /* 0x0000000404047890 */ /* 0x000fc8000ff3e0ff */
[----:B------:R-:W-:Y:S01]  /*08f0*/  UIADD3.X UR5, UPT, UPT, URZ, UR5, URZ, UP1, !UPT ;  /* 0x00000005ff057290 */ /* 0x000fe20008ffe4ff */
[----:B--2---:R0:W-:Y:S04]  /*0900*/  STS [R9], R8 ;  /* 0x0000000809007388 */ /* 0x0041e80000000800 */
[----:B----4-:R0:W-:Y:S04]  /*0910*/  STS [R11], R10 ;  /* 0x0000000a0b007388 */ /* 0x0101e80000000800 */
[----:B-----5:R0:W-:Y:S04]  /*0920*/  STS [R13], R6 ;  /* 0x000000060d007388 */ /* 0x0201e80000000800 */
[----:B------:R0:W-:Y:S02]  /*0930*/  STS [R5], R4 ;  /* 0x0000000405007388 */ /* 0x0001e40000000800 */
.L_x_3:
[----:B------:R-:W-:Y:S05]  /*0940*/  BRA.U !UP0, `(.L_x_2) ;  /* 0x0000000108ac7547 */ /* 0x000fea000b800000 */
[----:B------:R-:W-:Y:S02]  /*0950*/  UISETP.NE.U32.AND UP1, UPT, UR21, URZ, UPT ;  /* 0x000000ff1500728c */ /* 0x000fe4000bf25070 */
[----:B------:R-:W-:Y:S02]  /*0960*/  UISETP.NE.U32.AND UP0, UPT, UR9, URZ, UPT ;  /* 0x000000ff0900728c */ /* 0x000fe4000bf05070 */
[----:B------:R-:W-:Y:S02]  /*0970*/  UISETP.NE.AND.EX UP1, UPT, UR23, URZ, UPT, UP1 ;  /* 0x000000ff1700728c */ /* 0x000fe4000bf25310 */
[----:B------:R-:W-:-:S07]  /*0980*/  UISETP.NE.AND.EX UP0, UPT, URZ, URZ, UPT, UP0 ;  /* 0x000000ffff00728c */ /* 0x000fce000bf05300 */
[----:B------:R-:W-:Y:S05]  /*0990*/  BRA.U !UP1, `(.L_x_4) ;  /* 0x00000001095c7547 */ /* 0x000fea000b800000 */
[----:B------:R-:W4:Y:S01]  /*09a0*/  LDCU.64 UR12, c[0x0][0x380] ;  /* 0x00007000ff0c77ac */ /* 0x000f220008000a00 */
[C---:B0--3--:R-:W-:Y:S02]  /*09b0*/  IMAD R0, R14.reuse, UR5, RZ ;  /* 0x000000050e007c24 */ /* 0x049fe4000f8e02ff */
[----:B-1----:R-:W-:Y:S02]  /*09c0*/  IMAD.MOV.U32 R4, RZ, RZ, R3 ;  /* 0x000000ffff047224 */ /* 0x002fe400078e0003 */
[----:B------:R-:W-:Y:S02]  /*09d0*/  IMAD.MOV.U32 R5, RZ, RZ, RZ ;  /* 0x000000ffff057224 */ /* 0x000fe400078e00ff */
[----:B------:R-:W-:Y:S02]  /*09e0*/  IMAD R7, R15, UR4, R0 ;  /* 0x000000040f077c24 */ /* 0x000fe4000f8e0200 */
[----:B------:R-:W-:Y:S01]  /*09f0*/  IMAD.WIDE.U32 R4, R14, UR4, R4 ;  /* 0x000000040e047c25 */ /* 0x000fe2000f8e0004 */
[----:B------:R-:W0:Y:S03]  /*0a00*/  LDC R0, c[0x0][0x390] ;  /* 0x0000e400ff007b82 */ /* 0x000e260000000800 */
[----:B------:R-:W-:Y:S01]  /*0a10*/  IMAD.IADD R7, R5, 0x1, R7 ;  /* 0x0000000105077824 */ /* 0x000fe200078e0207 */
[----:B----4-:R-:W-:-:S04]  /*0a20*/  LEA R6, P0, R4, UR12, 0x2 ;  /* 0x0000000c04067c11 */ /* 0x010fc8000f8010ff */
[----:B------:R-:W-:Y:S02]  /*0a30*/  LEA.HI.X R7, R4, UR13, R7, 0x2, P0 ;  /* 0x0000000d04077c11 */ /* 0x000fe400080f1407 */
[----:B------:R-:W-:-:S04]  /*0a40*/  LEA R4, P0, R14, R6, 0x2 ;  /* 0x000000060e047211 */ /* 0x000fc800078010ff */
[----:B------:R-:W-:Y:S02]  /*0a50*/  LEA.HI.X R5, R14, R7, R15, 0x2, P0 ;  /* 0x000000070e057211 */ /* 0x000fe400000f140f */
[----:B--2---:R-:W2:Y:S04]  /*0a60*/  LDG.E.CONSTANT R7, desc[UR16][R6.64] ;  /* 0x0000001006077981 */ /* 0x004ea8000c1e9900 */
[----:B------:R-:W3:Y:S01]  /*0a70*/  LDG.E.CONSTANT R4, desc[UR16][R4.64] ;  /* 0x0000001004047981 */ /* 0x000ee2000c1e9900 */
[C---:B0-----:R-:W-:Y:S02]  /*0a80*/  IMAD R2, R0.reuse, UR4, R0 ;  /* 0x0000000400027c24 */ /* 0x041fe4000f8e0200 */
[--C-:B------:R-:W-:Y:S01]  /*0a90*/  IMAD R0, R0, UR4, R3.reuse ;  /* 0x0000000400007c24 */ /* 0x100fe2000f8e0203 */
[----:B------:R-:W-:Y:S01]  /*0aa0*/  UIADD3 UR4, UP1, UPT, UR4, 0x2, URZ ;  /* 0x0000000204047890 */ /* 0x000fe2000ff3e0ff */
[----:B------:R-:W-:-:S03]  /*0ab0*/  IMAD.IADD R2, R2, 0x1, R3 ;  /* 0x0000000102027824 */ /* 0x000fc600078e0203 */
[----:B------:R-:W-:Y:S01]  /*0ac0*/  LEA R0, R0, UR11, 0x2 ;  /* 0x0000000b00007c11 */ /* 0x000fe2000f8e10ff */
[----:B------:R-:W-:Y:S01]  /*0ad0*/  UIADD3.X UR5, UPT, UPT, URZ, UR5, URZ, UP1, !UPT ;  /* 0x00000005ff057290 */ /* 0x000fe20008ffe4ff */
[----:B------:R-:W-:-:S03]  /*0ae0*/  LEA R9, R2, UR11, 0x2 ;  /* 0x0000000b02097c11 */ /* 0x000fc6000f8e10ff */
[----:B--2---:R4:W-:Y:S04]  /*0af0*/  STS [R0], R7 ;  /* 0x0000000700007388 */ /* 0x0049e80000000800 */
[----:B---3--:R4:W-:Y:S04]  /*0b00*/  STS [R9], R4 ;  /* 0x0000000409007388 */ /* 0x0089e80000000800 */
.L_x_4:
[----:B------:R-:W-:Y:S05]  /*0b10*/  BRA.U !UP0, `(.L_x_2) ;  /* 0x0000000108387547 */ /* 0x000fea000b800000 */
[----:B------:R-:W5:Y:S01]  /*0b20*/  LDCU.64 UR12, c[0x0][0x380] ;  /* 0x00007000ff0c77ac */ /* 0x000f620008000a00 */
[----:B0-----:R-:W-:Y:S02]  /*0b30*/  HFMA2 R5, -RZ, RZ, 0, 0 ;  /* 0x00000000ff057431 */ /* 0x001fe400000001ff */
[C---:B---34-:R-:W-:Y:S02]  /*0b40*/  IMAD R0, R14.reuse, UR5, RZ ;  /* 0x000000050e007c24 */ /* 0x058fe4000f8e02ff */
[----:B-1----:R-:W-:Y:S02]  /*0b50*/  IMAD.MOV.U32 R4, RZ, RZ, R3 ;  /* 0x000000ffff047224 */ /* 0x002fe400078e0003 */
[----:B------:R-:W-:Y:S02]  /*0b60*/  IMAD R7, R15, UR4, R0 ;  /* 0x000000040f077c24 */ /* 0x000fe4000f8e0200 */
[----:B------:R-:W0:Y:S01]  /*0b70*/  LDC R0, c[0x0][0x390] ;  /* 0x0000e400ff007b82 */ /* 0x000e220000000800 */
[----:B------:R-:W-:-:S04]  /*0b80*/  IMAD.WIDE.U32 R4, R14, UR4, R4 ;  /* 0x000000040e047c25 */ /* 0x000fc8000f8e0004 */
[----:B------:R-:W-:Y:S01]  /*0b90*/  IMAD.IADD R5, R5, 0x1, R7 ;  /* 0x0000000105057824 */ /* 0x000fe200078e0207 */
[----:B-----5:R-:W-:-:S04]  /*0ba0*/  LEA R6, P0, R4, UR12, 0x2 ;  /* 0x0000000c04067c11 */ /* 0x020fc8000f8010ff */
[----:B------:R-:W-:-:S05]  /*0bb0*/  LEA.HI.X R7, R4, UR13, R5, 0x2, P0 ;  /* 0x0000000d04077c11 */ /* 0x000fca00080f1405 */
[----:B--2---:R-:W2:Y:S01]  /*0bc0*/  LDG.E.CONSTANT R6, desc[UR16][R6.64] ;  /* 0x0000001006067981 */ /* 0x004ea2000c1e9900 */
[----:B0-----:R-:W-:-:S05]  /*0bd0*/  IMAD R0, R0, UR4, R3 ;  /* 0x0000000400007c24 */ /* 0x001fca000f8e0203 */
[----:B------:R-:W-:-:S05]  /*0be0*/  LEA R5, R0, UR11, 0x2 ;  /* 0x0000000b00057c11 */ /* 0x000fca000f8e10ff */
[----:B--2---:R0:W-:Y:S02]  /*0bf0*/  STS [R5], R6 ;  /* 0x0000000605007388 */ /* 0x0041e40000000800 */
.L_x_2:
[----:B0-----:R-:W0:Y:S01]  /*0c00*/  LDCU.64 UR4, c[0x0][0x390] ;  /* 0x00007200ff0477ac */ /* 0x001e220008000a00 */
[----:B------:R-:W-:-:S04]  /*0c10*/  UIADD3 UR6, UP0, UPT, UR6, 0x1, URZ ;  /* 0x0000000106067890 */ /* 0x000fc8000ff1e0ff */
[----:B------:R-:W-:Y:S02]  /*0c20*/  UIADD3.X UR7, UPT, UPT, URZ, UR7, URZ, UP0, !UPT ;  /* 0x00000007ff077290 */ /* 0x000fe400087fe4ff */
[----:B0-----:R-:W-:-:S04]  /*0c30*/  UISETP.NE.U32.AND UP0, UPT, UR6, UR4, UPT ;  /* 0x000000040600728c */ /* 0x001fc8000bf05070 */
[----:B------:R-:W-:-:S09]  /*0c40*/  UISETP.NE.AND.EX UP0, UPT, UR7, UR5, UPT, UP0 ;  /* 0x000000050700728c */ /* 0x000fd2000bf05300 */
[----:B------:R-:W-:Y:S05]  /*0c50*/  BRA.U UP0, `(.L_x_5) ;  /* 0xfffffff500407547 */ /* 0x000fea000b83ffff */
[----:B------:R-:W-:Y:S01]  /*0c60*/  UMOV UR6, URZ ;  /* 0x000000ff00067c82 */ /* 0x000fe20008000000 */
[----:B------:R-:W-:-:S05]  /*0c70*/  UMOV UR7, URZ ;  /* 0x000000ff00077c82 */ /* 0x000fca0008000000 */
.L_x_11:
[----:B------:R-:W-:Y:S01]  /*0c80*/  UISETP.GE.U32.AND UP0, UPT, UR15, 0x7, UPT ;  /* 0x000000070f00788c */ /* 0x000fe2000bf06070 */
[----:B------:R-:W-:Y:S01]  /*0c90*/  UMOV UR4, URZ ;  /* 0x000000ff00047c82 */ /* 0x000fe20008000000 */
[----:B------:R-:W-:Y:S02]  /*0ca0*/  UMOV UR5, URZ ;  /* 0x000000ff00057c82 */ /* 0x000fe40008000000 */
[----:B------:R-:W-:-:S09]  /*0cb0*/  UISETP.GE.U32.AND.EX UP0, UPT, UR10, URZ, UPT, UP0 ;  /* 0x000000ff0a00728c */ /* 0x000fd2000bf06100 */
[----:B------:R-:W-:Y:S05]  /*0cc0*/  BRA.U !UP0, `(.L_x_6) ;  /* 0x0000000508487547 */ /* 0x000fea000b800000 */
[----:B---3--:R-:W0:Y:S01]  /*0cd0*/  LDC.64 R18, c[0x0][0x390] ;  /* 0x0000e400ff127b82 */ /* 0x008e220000000a00 */
[----:B------:R-:W-:Y:S02]  /*0ce0*/  IMAD.MOV.U32 R17, RZ, RZ, RZ ;  /* 0x000000ffff117224 */ /* 0x000fe400078e00ff */
[----:B------:R-:W-:-:S07]  /*0cf0*/  IMAD.MOV.U32 R14, RZ, RZ, RZ ;  /* 0x000000ffff0e7224 */ /* 0x000fce00078e00ff */
.L_x_7:
[C---:B0-----:R-:W-:Y:S02]  /*0d00*/  IMAD R12, R17.reuse, R18, RZ ;  /* 0x00000012110c7224 */ /* 0x041fe400078e02ff */
[----:B----4-:R-:W-:-:S04]  /*0d10*/  IMAD.WIDE.U32 R4, R17, UR6, RZ ;  /* 0x0000000611047c25 */ /* 0x010fc8000f8e00ff */
[----:B-1----:R-:W-:Y:S02]  /*0d20*/  IMAD.IADD R0, R3, 0x1, R12 ;  /* 0x0000000103007824 */ /* 0x002fe400078e020c */
[----:B------:R-:W-:-:S03]  /*0d30*/  IMAD.IADD R12, R12, 0x1, R18 ;  /* 0x000000010c0c7824 */ /* 0x000fc600078e0212 */
[----:B---3--:R-:W-:Y:S01]  /*0d40*/  LEA R2, R0, UR11, 0x2 ;  /* 0x0000000b00027c11 */ /* 0x008fe2000f8e10ff */
[----:B------:R-:W-:Y:S02]  /*0d50*/  IMAD R0, R14, UR6, RZ ;  /* 0x000000060e007c24 */ /* 0x000fe4000f8e02ff */
[----:B------:R-:W-:Y:S02]  /*0d60*/  IMAD.IADD R6, R3, 0x1, R12 ;  /* 0x0000000103067824 */ /* 0x000fe400078e020c */
[----:B------:R-:W0:Y:S01]  /*0d70*/  LDS R7, [R2] ;  /* 0x0000000002077984 */ /* 0x000e220000000800 */
[----:B------:R-:W-:Y:S02]  /*0d80*/  IMAD R9, R17, UR7, R0 ;  /* 0x0000000711097c24 */ /* 0x000fe4000f8e0200 */
[----:B------:R-:W-:Y:S01]  /*0d90*/  LEA R8, R6, UR11, 0x2 ;  /* 0x0000000b06087c11 */ /* 0x000fe2000f8e10ff */
[----:B------:R-:W-:Y:S01]  /*0da0*/  IMAD.IADD R12, R12, 0x1, R18 ;  /* 0x000000010c0c7824 */ /* 0x000fe200078e0212 */
[----:B------:R-:W-:Y:S01]  /*0db0*/  IADD3 R6, P0, PT, R4, UR6, RZ ;  /* 0x0000000604067c10 */ /* 0x000fe2000ff1e0ff */
[----:B------:R-:W-:-:S04]  /*0dc0*/  IMAD.IADD R5, R5, 0x1, R9 ;  /* 0x0000000105057824 */ /* 0x000fc800078e0209 */
[----:B------:R1:W0:Y:S02]  /*0dd0*/  I2F.U64 R0, R4 ;  /* 0x0000000400007312 */ /* 0x0002240000301000 */
[----:B-1----:R-:W-:Y:S02]  /*0de0*/  IMAD.IADD R4, R3, 0x1, R12 ;  /* 0x0000000103047824 */ /* 0x002fe400078e020c */
[----:B------:R-:W-:-:S03]  /*0df0*/  IMAD.IADD R12, R12, 0x1, R18 ;  /* 0x000000010c0c7824 */ /* 0x000fc600078e0212 */
[----:B------:R-:W-:Y:S01]  /*0e00*/  LEA R10, R4, UR11, 0x2 ;  /* 0x0000000b040a7c11 */ /* 0x000fe2000f8e10ff */
[----:B0-----:R-:W-:Y:S01]  /*0e10*/  FADD R9, R0, R7 ;  /* 0x0000000700097221 */ /* 0x001fe20000000000 */
[----:B------:R-:W-:Y:S02]  /*0e20*/  IADD3.X R7, PT, PT, R5, UR7, RZ, P0, !PT ;  /* 0x0000000705077c10 */ /* 0x000fe400087fe4ff */
[----:B------:R-:W-:Y:S02]  /*0e30*/  IADD3 R4, P0, PT, R6, UR6, RZ ;  /* 0x0000000606047c10 */ /* 0x000fe4000ff1e0ff */
[----:B------:R0:W-:Y:S01]  /*0e40*/  STS [R2], R9 ;  /* 0x0000000902007388 */ /* 0x0001e20000000800 */
[----:B------:R1:W3:Y:S01]  /*0e50*/  I2F.U64 R0, R6 ;  /* 0x0000000600007312 */ /* 0x0002e20000301000 */
[----:B------:R-:W-:Y:S02]  /*0e60*/  IADD3.X R5, PT, PT, R7, UR7, RZ, P0, !PT ;  /* 0x0000000707057c10 */ /* 0x000fe400087fe4ff */
[----:B------:R-:W3:Y:S01]  /*0e70*/  LDS R11, [R8] ;  /* 0x00000000080b7984 */ /* 0x000ee20000000800 */
[----:B0-----:R-:W-:Y:S01]  /*0e80*/  IMAD.IADD R2, R3, 0x1, R12 ;  /* 0x0000000103027824 */ /* 0x001fe200078e020c */
[----:B-1----:R-:W-:Y:S01]  /*0e90*/  IADD3 R6, P0, PT, R4, UR6, RZ ;  /* 0x0000000604067c10 */ /* 0x002fe2000ff1e0ff */
[----:B------:R-:W-:-:S03]  /*0ea0*/  IMAD.IADD R12, R12, 0x1, R18 ;  /* 0x000000010c0c7824 */ /* 0x000fc600078e0212 */
[----:B------:R-:W-:Y:S02]  /*0eb0*/  LEA R2, R2, UR11, 0x2 ;  /* 0x0000000b02027c11 */ /* 0x000fe4000f8e10ff */
[----:B------:R-:W-:Y:S01]  /*0ec0*/  IADD3.X R7, PT, PT, R5, UR7, RZ, P0, !PT ;  /* 0x0000000705077c10 */ /* 0x000fe200087fe4ff */
[----:B---3--:R-:W-:Y:S02]  /*0ed0*/  FADD R11, R0, R11 ;  /* 0x0000000b000b7221 */ /* 0x008fe40000000000 */
[----:B------:R0:W1:Y:S03]  /*0ee0*/  I2F.U64 R0, R4 ;  /* 0x0000000400007312 */ /* 0x0000660000301000 */
[----:B------:R3:W-:Y:S04]  /*0ef0*/  STS [R8], R11 ;  /* 0x0000000b08007388 */ /* 0x0007e80000000800 */
[----:B------:R-:W1:Y:S01]  /*0f00*/  LDS R13, [R10] ;  /* 0x000000000a0d7984 */ /* 0x000e620000000800 */
[----:B0-----:R-:W-:-:S05]  /*0f10*/  IMAD.IADD R4, R3, 0x1, R12 ;  /* 0x0000000103047824 */ /* 0x001fca00078e020c */
[----:B---3--:R-:W-:Y:S02]  /*0f20*/  LEA R8, R4, UR11, 0x2 ;  /* 0x0000000b04087c11 */ /* 0x008fe4000f8e10ff */
[----:B------:R-:W-:-:S04]  /*0f30*/  IADD3 R4, P0, PT, R6, UR6, RZ ;  /* 0x0000000606047c10 */ /* 0x000fc8000ff1e0ff */
[----:B------:R-:W-:Y:S01]  /*0f40*/  IADD3.X R5, PT, PT, R7, UR7, RZ, P0, !PT ;  /* 0x0000000707057c10 */ /* 0x000fe200087fe4ff */
[----:B-1----:R-:W-:Y:S02]  /*0f50*/  FADD R13, R0, R13 ;  /* 0x0000000d000d7221 */ /* 0x002fe40000000000 */
[----:B------:R0:W1:Y:S03]  /*0f60*/  I2F.U64 R0, R6 ;  /* 0x0000000600007312 */ /* 0x0000660000301000 */
[----:B------:R3:W-:Y:S04]  /*0f70*/  STS [R10], R13 ;  /* 0x0000000d0a007388 */ /* 0x0007e80000000800 */
[----:B------:R-:W1:Y:S01]  /*0f80*/  LDS R9, [R2] ;  /* 0x0000000002097984 */ /* 0x000e620000000800 */
[----:B0-----:R-:W-:-:S02]  /*0f90*/  IADD3 R6, P0, PT, R4, UR6, RZ ;  /* 0x0000000604067c10 */ /* 0x001fc4000ff1e0ff */
[----:B---3--:R-:W-:Y:S02]  /*0fa0*/  IADD3 R10, PT, PT, R3, R18, R12 ;  /* 0x00000012030a7210 */ /* 0x008fe40007ffe00c */
[----:B------:R-:W-:Y:S02]  /*0fb0*/  IADD3.X R7, PT, PT, R5, UR7, RZ, P0, !PT ;  /* 0x0000000705077c10 */ /* 0x000fe400087fe4ff */
[----:B------:R-:W-:Y:S01]  /*0fc0*/  LEA R10, R10, UR11, 0x2 ;  /* 0x0000000b0a0a7c11 */ /* 0x000fe2000f8e10ff */
[----:B-1----:R-:W-:Y:S02]  /*0fd0*/  FADD R9, R0, R9 ;  /* 0x0000000900097221 */ /* 0x002fe40000000000 */
[----:B------:R0:W1:Y:S03]  /*0fe0*/  I2F.U64 R0, R4 ;  /* 0x0000000400007312 */ /* 0x0000660000301000 */
[----:B------:R3:W-:Y:S04]  /*0ff0*/  STS [R2], R9 ;  /* 0x0000000902007388 */ /* 0x0007e80000000800 */
[----:B------:R-:W1:Y:S01]  /*1000*/  LDS R11, [R8] ;  /* 0x00000000080b7984 */ /* 0x000e620000000800 */
[----:B0-----:R-:W-:-:S02]  /*1010*/  IADD3 R4, P0, PT, R6, UR6, RZ ;  /* 0x0000000606047c10 */ /* 0x001fc4000ff1e0ff */
[----:B---3--:R-:W-:Y:S02]  /*1020*/  LEA R2, R18, R12, 0x1 ;  /* 0x0000000c12027211 */ /* 0x008fe400078e08ff */
[----:B------:R-:W-:-:S03]  /*1030*/  IADD3.X R5, PT, PT, R7, UR7, RZ, P0, !PT ;  /* 0x0000000707057c10 */ /* 0x000fc600087fe4ff */
[----:B------:R-:W-:Y:S01]  /*1040*/  IMAD.IADD R9, R2, 0x1, R3 ;  /* 0x0000000102097824 */ /* 0x000fe200078e0203 */
[----:B------:R-:W-:-:S04]  /*1050*/  IADD3 R2, PT, PT, R3, R18, R2 ;  /* 0x0000001203027210 */ /* 0x000fc80007ffe002 */
[----:B------:R-:W-:Y:S02]  /*1060*/  LEA R9, R9, UR11, 0x2 ;  /* 0x0000000b09097c11 */ /* 0x000fe4000f8e10ff */
[----:B------:R-:W-:Y:S01]  /*1070*/  LEA R2, R2, UR11, 0x2 ;  /* 0x0000000b02027c11 */ /* 0x000fe2000f8e10ff */
[----:B-1----:R-:W-:Y:S02]  /*1080*/  FADD R11, R0, R11 ;  /* 0x0000000b000b7221 */ /* 0x002fe40000000000 */
[----:B------:R0:W1:Y:S03]  /*1090*/  I2F.U64 R0, R6 ;  /* 0x0000000600007312 */ /* 0x0000660000301000 */
[----:B------:R-:W-:Y:S04]  /*10a0*/  STS [R8], R11 ;  /* 0x0000000b08007388 */ /* 0x000fe80000000800 */
[----:B------:R-:W1:Y:S01]  /*10b0*/  LDS R13, [R10] ;  /* 0x000000000a0d7984 */ /* 0x000e620000000800 */
[----:B0-----:R-:W-:-:S04]  /*10c0*/  IADD3 R6, P0, PT, R4, UR6, RZ ;  /* 0x0000000604067c10 */ /* 0x001fc8000ff1e0ff */
[----:B------:R-:W-:Y:S02]  /*10d0*/  IADD3.X R7, PT, PT, R5, UR7, RZ, P0, !PT ;  /* 0x0000000705077c10 */ /* 0x000fe400087fe4ff */
[----:B------:R-:W-:Y:S02]  /*10e0*/  IADD3 R17, P0, PT, R17, 0x8, RZ ;  /* 0x0000000811117810 */ /* 0x000fe40007f1e0ff */
[----:B------:R-:W-:Y:S03]  /*10f0*/  I2F.U64 R6, R6 ;  /* 0x0000000600067312 */ /* 0x000fe60000301000 */
[----:B------:R-:W-:Y:S01]  /*1100*/  IMAD.X R14, RZ, RZ, R14, P0 ;  /* 0x000000ffff0e7224 */ /* 0x000fe200000e060e */
[----:B------:R-:W-:-:S04]  /*1110*/  ISETP.NE.U32.AND P0, PT, R17, UR8, PT ;  /* 0x0000000811007c0c */ /* 0x000fc8000bf05070 */
[----:B------:R-:W-:Y:S01]  /*1120*/  ISETP.NE.AND.EX P0, PT, R14, R19, PT, P0 ;  /* 0x000000130e00720c */ /* 0x000fe20003f05300 */
[----:B-1----:R-:W-:Y:S02]  /*1130*/  FADD R13, R0, R13 ;  /* 0x0000000d000d7221 */ /* 0x002fe40000000000 */
[----:B------:R-:W0:Y:S03]  /*1140*/  I2F.U64 R0, R4 ;  /* 0x0000000400007312 */ /* 0x000e260000301000 */
[----:B------:R-:W-:Y:S04]  /*1150*/  STS [R10], R13 ;  /* 0x0000000d0a007388 */ /* 0x000fe80000000800 */
[----:B------:R-:W0:Y:S02]  /*1160*/  LDS R15, [R9] ;  /* 0x00000000090f7984 */ /* 0x000e240000000800 */
[----:B0-----:R-:W-:-:S05]  /*1170*/  FADD R0, R0, R15 ;  /* 0x0000000f00007221 */ /* 0x001fca0000000000 */
[----:B------:R-:W-:Y:S04]  /*1180*/  STS [R9], R0 ;  /* 0x0000000009007388 */ /* 0x000fe80000000800 */
[----:B------:R-:W0:Y:S02]  /*1190*/  LDS R11, [R2] ;  /* 0x00000000020b7984 */ /* 0x000e240000000800 */
[----:B0-----:R-:W-:-:S05]  /*11a0*/  FADD R11, R6, R11 ;  /* 0x0000000b060b7221 */ /* 0x001fca0000000000 */
[----:B------:R3:W-:Y:S01]  /*11b0*/  STS [R2], R11 ;  /* 0x0000000b02007388 */ /* 0x0007e20000000800 */
[----:B------:R-:W-:Y:S05]  /*11c0*/  @P0 BRA `(.L_x_7) ;  /* 0xfffffff800cc0947 */ /* 0x000fea000383ffff */
[----:B------:R-:W0:Y:S01]  /*11d0*/  LDCU UR5, c[0x0][0x394] ;  /* 0x00007280ff0577ac */ /* 0x000e220008000800 */
[----:B------:R-:W-:-:S05]  /*11e0*/  UMOV UR4, UR8 ;  /* 0x0000000800047c82 */ /* 0x000fca0008000000 */
.L_x_6:
[----:B------:R-:W-:-:S04]  /*11f0*/  UISETP.NE.U32.AND UP0, UPT, UR18, URZ, UPT ;  /* 0x000000ff1200728c */ /* 0x000fc8000bf05070 */
[----:B------:R-:W-:-:S09]  /*1200*/  UISETP.NE.AND.EX UP0, UPT, URZ, URZ, UPT, UP0 ;  /* 0x000000ffff00728c */ /* 0x000fd2000bf05300 */
[----:B------:R-:W-:Y:S05]  /*1210*/  BRA.U !UP0, `(.L_x_8) ;  /* 0x0000000508507547 */ /* 0x000fea000b800000 */
[----:B------:R-:W-:Y:S02]  /*1220*/  UISETP.GE.U32.AND UP1, UPT, UR20, 0x3, UPT ;  /* 0x000000031400788c */ /* 0x000fe4000bf26070 */
[----:B------:R-:W-:Y:S02]  /*1230*/  UISETP.NE.U32.AND UP0, UPT, UR19, URZ, UPT ;  /* 0x000000ff1300728c */ /* 0x000fe4000bf05070 */
[----:B------:R-:W-:Y:S02]  /*1240*/  UISETP.GE.U32.AND.EX UP1, UPT, UR22, URZ, UPT, UP1 ;  /* 0x000000ff1600728c */ /* 0x000fe4000bf26110 */
[----:B------:R-:W-:-:S07]  /*1250*/  UISETP.NE.AND.EX UP0, UPT, URZ, URZ, UPT, UP0 ;  /* 0x000000ffff00728c */ /* 0x000fce000bf05300 */
[----:B------:R-:W-:Y:S05]  /*1260*/  BRA.U !UP1, `(.L_x_9) ;  /* 0x00000001099c7547 */ /* 0x000fea000b800000 */
[----:B---3--:R-:W3:Y:S01]  /*1270*/  LDC R11, c[0x0][0x390] ;  /* 0x0000e400ff0b7b82 */ /* 0x008ee20000000800 */
[----:B0-----:R-:W-:Y:S02]  /*1280*/  UIMAD UR14, UR5, UR6, URZ ;  /* 0x00000006050e72a4 */ /* 0x001fe4000f8e02ff */
[----:B------:R-:W-:Y:S02]  /*1290*/  UIMAD.WIDE.U32 UR12, UR4, UR6, URZ ;  /* 0x00000006040c72a5 */ /* 0x000fe4000f8e00ff */
[----:B------:R-:W-:-:S04]  /*12a0*/  UIMAD UR14, UR7, UR4, UR14 ;  /* 0x00000004070e72a4 */ /* 0x000fc8000f8e020e */
[----:B------:R-:W-:Y:S01]  /*12b0*/  UIADD3 UR13, UPT, UPT, UR13, UR14, URZ ;  /* 0x0000000e0d0d7290 */ /* 0x000fe2000fffe0ff */
[----:B---3--:R-:W-:-:S04]  /*12c0*/  IMAD R6, R11, UR4, RZ ;  /* 0x000000040b067c24 */ /* 0x008fc8000f8e02ff */
[C-C-:B-1--4-:R-:W-:Y:S01]  /*12d0*/  IMAD.IADD R0, R3.reuse, 0x1, R6.reuse ;  /* 0x0000000103007824 */ /* 0x152fe200078e0206 */
[--C-:B------:R-:W-:Y:S01]  /*12e0*/  IADD3 R4, PT, PT, R3, R11, R6.reuse ;  /* 0x0000000b03047210 */ /* 0x100fe20007ffe006 */
[----:B------:R-:W-:-:S03]  /*12f0*/  IMAD R6, R11, 0x2, R6 ;  /* 0x000000020b067824 */ /* 0x000fc600078e0206 */
[----:B------:R-:W-:Y:S01]  /*1300*/  LEA R2, R0, UR11, 0x2 ;  /* 0x0000000b00027c11 */ /* 0x000fe2000f8e10ff */
[----:B------:R-:W-:Y:S01]  /*1310*/  IMAD.IADD R8, R6, 0x1, R3 ;  /* 0x0000000106087824 */ /* 0x000fe200078e0203 */
[----:B------:R-:W0:Y:S01]  /*1320*/  I2F.U64 R0, UR12 ;  /* 0x0000000c00007d12 */ /* 0x000e220008301000 */
[----:B------:R-:W-:Y:S01]  /*1330*/  LEA R4, R4, UR11, 0x2 ;  /* 0x0000000b04047c11 */ /* 0x000fe2000f8e10ff */
[----:B------:R-:W-:Y:S01]  /*1340*/  UIADD3 UR12, UP1, UPT, UR6, UR12, URZ ;  /* 0x0000000c060c7290 */ /* 0x000fe2000ff3e0ff */
[----:B------:R-:W0:Y:S01]  /*1350*/  LDS R5, [R2] ;  /* 0x0000000002057984 */ /* 0x000e220000000800 */
[----:B------:R-:W-:Y:S02]  /*1360*/  LEA R8, R8, UR11, 0x2 ;  /* 0x0000000b08087c11 */ /* 0x000fe4000f8e10ff */
[----:B------:R-:W-:Y:S01]  /*1370*/  UIADD3.X UR13, UPT, UPT, UR7, UR13, URZ, UP1, !UPT ;  /* 0x0000000d070d7290 */ /* 0x000fe20008ffe4ff */
[----:B------:R-:W-:-:S04]  /*1380*/  IADD3 R6, PT, PT, R3, R11, R6 ;  /* 0x0000000b03067210 */ /* 0x000fc80007ffe006 */
[----:B------:R-:W-:Y:S01]  /*1390*/  LEA R6, R6, UR11, 0x2 ;  /* 0x0000000b06067c11 */ /* 0x000fe2000f8e10ff */
[----:B0-----:R-:W-:-:S03]  /*13a0*/  FADD R5, R0, R5 ;  /* 0x0000000500057221 */ /* 0x001fc60000000000 */
[----:B------:R-:W0:Y:S01]  /*13b0*/  I2F.U64 R0, UR12 ;  /* 0x0000000c00007d12 */ /* 0x000e220008301000 */
[----:B------:R-:W-:Y:S01]  /*13c0*/  UIADD3 UR12, UP1, UPT, UR6, UR12, URZ ;  /* 0x0000000c060c7290 */ /* 0x000fe2000ff3e0ff */
[----:B------:R-:W-:Y:S03]  /*13d0*/  STS [R2], R5 ;  /* 0x0000000502007388 */ /* 0x000fe60000000800 */
[----:B------:R-:W-:Y:S01]  /*13e0*/  UIADD3.X UR13, UPT, UPT, UR7, UR13, URZ, UP1, !UPT ;  /* 0x0000000d070d7290 */ /* 0x000fe20008ffe4ff */
[----:B------:R-:W0:Y:S02]  /*13f0*/  LDS R7, [R4] ;  /* 0x0000000004077984 */ /* 0x000e240000000800 */
[----:B0-----:R-:W-:-:S06]  /*1400*/  FADD R7, R0, R7 ;  /* 0x0000000700077221 */ /* 0x001fcc0000000000 */
[----:B------:R-:W0:Y:S01]  /*1410*/  I2F.U64 R0, UR12 ;  /* 0x0000000c00007d12 */ /* 0x000e220008301000 */
[----:B------:R-:W-:Y:S01]  /*1420*/  UIADD3 UR12, UP1, UPT, UR6, UR12, URZ ;  /* 0x0000000c060c7290 */ /* 0x000fe2000ff3e0ff */
[----:B------:R-:W-:Y:S03]  /*1430*/  STS [R4], R7 ;  /* 0x0000000704007388 */ /* 0x000fe60000000800 */
[----:B------:R-:W-:Y:S01]  /*1440*/  UIADD3.X UR13, UPT, UPT, UR7, UR13, URZ, UP1, !UPT ;  /* 0x0000000d070d7290 */ /* 0x000fe20008ffe4ff */
[----:B------:R-:W0:Y:S01]  /*1450*/  LDS R9, [R8] ;  /* 0x0000000008097984 */ /* 0x000e220000000800 */
[----:B------:R-:W-:-:S04]  /*1460*/  UIADD3 UR4, UP1, UPT, UR4, 0x4, URZ ;  /* 0x0000000404047890 */ /* 0x000fc8000ff3e0ff */
[----:B------:R-:W-:Y:S01]  /*1470*/  UIADD3.X UR5, UPT, UPT, URZ, UR5, URZ, UP1, !UPT ;  /* 0x00000005ff057290 */ /* 0x000fe20008ffe4ff */
[----:B0-----:R-:W-:Y:S02]  /*1480*/  FADD R9, R0, R9 ;  /* 0x0000000900097221 */ /* 0x001fe40000000000 */
[----:B------:R-:W0:Y:S03]  /*1490*/  I2F.U64 R0, UR12 ;  /* 0x0000000c00007d12 */ /* 0x000e260008301000 */
[----:B------:R-:W-:Y:S04]  /*14a0*/  STS [R8], R9 ;  /* 0x0000000908007388 */ /* 0x000fe80000000800 */
[----:B------:R-:W0:Y:S02]  /*14b0*/  LDS R5, [R6] ;  /* 0x0000000006057984 */ /* 0x000e240000000800 */
[----:B0-----:R-:W-:-:S05]  /*14c0*/  FADD R5, R0, R5 ;  /* 0x0000000500057221 */ /* 0x001fca0000000000 */
[----:B------:R0:W-:Y:S02]  /*14d0*/  STS [R6], R5 ;  /* 0x0000000506007388 */ /* 0x0001e40000000800 */
.L_x_9:
[----:B------:R-:W-:Y:S05]  /*14e0*/  BRA.U !UP0, `(.L_x_8) ;  /* 0x00000001089c7547 */ /* 0x000fea000b800000 */
[----:B------:R-:W-:Y:S02]  /*14f0*/  UISETP.NE.U32.AND UP1, UPT, UR21, URZ, UPT ;  /* 0x000000ff1500728c */ /* 0x000fe4000bf25070 */
[----:B------:R-:W-:Y:S02]  /*1500*/  UISETP.NE.U32.AND UP0, UPT, UR9, URZ, UPT ;  /* 0x000000ff0900728c */ /* 0x000fe4000bf05070 */
[----:B------:R-:W-:Y:S02]  /*1510*/  UISETP.NE.AND.EX UP1, UPT, UR23, URZ, UPT, UP1 ;  /* 0x000000ff1700728c */ /* 0x000fe4000bf25310 */
[----:B------:R-:W-:-:S07]  /*1520*/  UISETP.NE.AND.EX UP0, UPT, URZ, URZ, UPT, UP0 ;  /* 0x000000ffff00728c */ /* 0x000fce000bf05300 */
[----:B------:R-:W-:Y:S05]  /*1530*/  BRA.U !UP1, `(.L_x_10) ;  /* 0x0000000109587547 */ /* 0x000fea000b800000 */
[----:B---34-:R-:W1:Y:S01]  /*1540*/  LDC R4, c[0x0][0x390] ;  /* 0x0000e400ff047b82 */ /* 0x018e620000000800 */
[----:B0-----:R-:W-:Y:S02]  /*1550*/  UIMAD UR14, UR5, UR6, URZ ;  /* 0x00000006050e72a4 */ /* 0x001fe4000f8e02ff */
[----:B------:R-:W-:Y:S02]  /*1560*/  UIMAD.WIDE.U32 UR12, UR4, UR6, URZ ;  /* 0x00000006040c72a5 */ /* 0x000fe4000f8e00ff */
[----:B------:R-:W-:-:S04]  /*1570*/  UIMAD UR14, UR7, UR4, UR14 ;  /* 0x00000004070e72a4 */ /* 0x000fc8000f8e020e */
[----:B------:R-:W-:-:S09]  /*1580*/  UIADD3 UR13, UPT, UPT, UR13, UR14, URZ ;  /* 0x0000000e0d0d7290 */ /* 0x000fd2000fffe0ff */
[----:B------:R-:W0:Y:S01]  /*1590*/  I2F.U64 R5, UR12 ;  /* 0x0000000c00057d12 */ /* 0x000e220008301000 */
[----:B------:R-:W-:-:S04]  /*15a0*/  UIADD3 UR12, UP1, UPT, UR6, UR12, URZ ;  /* 0x0000000c060c7290 */ /* 0x000fc8000ff3e0ff */
[----:B------:R-:W-:Y:S01]  /*15b0*/  UIADD3.X UR13, UPT, UPT, UR7, UR13, URZ, UP1, !UPT ;  /* 0x0000000d070d7290 */ /* 0x000fe20008ffe4ff */
[C-C-:B-1----:R-:W-:Y:S02]  /*15c0*/  IMAD R0, R4.reuse, UR4, R3.reuse ;  /* 0x0000000404007c24 */ /* 0x142fe4000f8e0203 */
[----:B------:R-:W-:Y:S01]  /*15d0*/  IMAD R4, R4, UR4, R4 ;  /* 0x0000000404047c24 */ /* 0x000fe2000f8e0204 */
[----:B------:R-:W-:Y:S02]  /*15e0*/  UIADD3 UR4, UP1, UPT, UR4, 0x2, URZ ;  /* 0x0000000204047890 */ /* 0x000fe4000ff3e0ff */
[----:B------:R-:W-:Y:S01]  /*15f0*/  LEA R0, R0, UR11, 0x2 ;  /* 0x0000000b00007c11 */ /* 0x000fe2000f8e10ff */
[----:B------:R-:W-:Y:S01]  /*1600*/  IMAD.IADD R4, R4, 0x1, R3 ;  /* 0x0000000104047824 */ /* 0x000fe200078e0203 */
[----:B------:R-:W-:Y:S01]  /*1610*/  UIADD3.X UR5, UPT, UPT, URZ, UR5, URZ, UP1, !UPT ;  /* 0x00000005ff057290 */ /* 0x000fe20008ffe4ff */
[----:B------:R-:W1:Y:S02]  /*1620*/  I2F.U64 R7, UR12 ;  /* 0x0000000c00077d12 */ /* 0x000e640008301000 */
[----:B------:R-:W0:Y:S01]  /*1630*/  LDS R2, [R0] ;  /* 0x0000000000027984 */ /* 0x000e220000000800 */
[----:B------:R-:W-:Y:S01]  /*1640*/  LEA R4, R4, UR11, 0x2 ;  /* 0x0000000b04047c11 */ /* 0x000fe2000f8e10ff */
[----:B0-----:R-:W-:-:S05]  /*1650*/  FADD R5, R5, R2 ;  /* 0x0000000205057221 */ /* 0x001fca0000000000 */
[----:B------:R-:W-:Y:S04]  /*1660*/  STS [R0], R5 ;  /* 0x0000000500007388 */ /* 0x000fe80000000800 */
[----:B------:R-:W1:Y:S02]  /*1670*/  LDS R2, [R4] ;  /* 0x0000000004027984 */ /* 0x000e640000000800 */
[----:B-1----:R-:W-:-:S05]  /*1680*/  FADD R7, R7, R2 ;  /* 0x0000000207077221 */ /* 0x002fca0000000000 */
[----:B------:R0:W-:Y:S02]  /*1690*/  STS [R4], R7 ;  /* 0x0000000704007388 */ /* 0x0001e40000000800 */
.L_x_10:
[----:B------:R-:W-:Y:S05]  /*16a0*/  BRA.U !UP0, `(.L_x_8) ;  /* 0x00000001082c7547 */ /* 0x000fea000b800000 */
[----:B----4-:R-:W1:Y:S01]  /*16b0*/  LDC R0, c[0x0][0x390] ;  /* 0x0000e400ff007b82 */ /* 0x010e620000000800 */
[----:B0-----:R-:W-:Y:S02]  /*16c0*/  UIMAD UR5, UR5, UR6, URZ ;  /* 0x00000006050572a4 */ /* 0x001fe4000f8e02ff */
[----:B------:R-:W-:Y:S02]  /*16d0*/  UIMAD.WIDE.U32 UR12, UR4, UR6, URZ ;  /* 0x00000006040c72a5 */ /* 0x000fe4000f8e00ff */
[----:B------:R-:W-:-:S04]  /*16e0*/  UIMAD UR5, UR7, UR4, UR5 ;  /* 0x00000004070572a4 */ /* 0x000fc8000f8e0205 */
[----:B------:R-:W-:Y:S01]  /*16f0*/  UIADD3 UR13, UPT, UPT, UR13, UR5, URZ ;  /* 0x000000050d0d7290 */ /* 0x000fe2000fffe0ff */
[----:B-1----:R-:W-:-:S05]  /*1700*/  IMAD R0, R0, UR4, R3 ;  /* 0x0000000400007c24 */ /* 0x002fca000f8e0203 */
[----:B---3--:R-:W-:-:S03]  /*1710*/  LEA R2, R0, UR11, 0x2 ;  /* 0x0000000b00027c11 */ /* 0x008fc6000f8e10ff */
[----:B------:R-:W0:Y:S02]  /*1720*/  I2F.U64 R0, UR12 ;  /* 0x0000000c00007d12 */ /* 0x000e240008301000 */
[----:B------:R-:W0:Y:S02]  /*1730*/  LDS R5, [R2] ;  /* 0x0000000002057984 */ /* 0x000e240000000800 */
[----:B0-----:R-:W-:-:S05]  /*1740*/  FADD R5, R0, R5 ;  /* 0x0000000500057221 */ /* 0x001fca0000000000 */
[----:B------:R0:W-:Y:S02]  /*1750*/  STS [R2], R5 ;  /* 0x0000000502007388 */ /* 0x0001e40000000800 */
.L_x_8:
[----:B0--34-:R-:W0:Y:S01]  /*1760*/  LDC.64 R4, c[0x0][0x390] ;  /* 0x0000e400ff047b82 */ /* 0x019e220000000a00 */
[----:B------:R-:W-:-:S04]  /*1770*/  UIADD3 UR6, UP0, UPT, UR6, 0x1, URZ ;  /* 0x0000000106067890 */ /* 0x000fc8000ff1e0ff */
[----:B------:R-:W-:Y:S02]  /*1780*/  UIADD3.X UR7, UPT, UPT, URZ, UR7, URZ, UP0, !UPT ;  /* 0x00000007ff077290 */ /* 0x000fe400087fe4ff */
[----:B0-----:R-:W-:-:S04]  /*1790*/  ISETP.NE.U32.AND P0, PT, R4, UR6, PT ;  /* 0x0000000604007c0c */ /* 0x001fc8000bf05070 */
[----:B------:R-:W-:-:S13]  /*17a0*/  ISETP.NE.AND.EX P0, PT, R5, UR7, PT, P0 ;  /* 0x0000000705007c0c */ /* 0x000fda000bf05300 */
[----:B------:R-:W-:Y:S05]  /*17b0*/  @P0 BRA `(.L_x_11) ;  /* 0xfffffff400300947 */ /* 0x000fea000383ffff */
[----:B------:R-:W0:Y:S01]  /*17c0*/  LDCU.64 UR4, c[0x0][0x398] ;  /* 0x00007300ff0477ac */ /* 0x000e220008000a00 */
[C-C-:B------:R-:W-:Y:S01]  /*17d0*/  SHF.L.U64.HI R24, R4.reuse, 0x5, R5.reuse ;  /* 0x0000000504187819 */ /* 0x140fe20000010205 */
[C---:B------:R-:W-:Y:S01]  /*17e0*/  IMAD.SHL.U32 R43, R4.reuse, 0x4, RZ ;  /* 0x00000004042b7824 */ /* 0x040fe200078e00ff */
[----:B------:R-:W-:Y:S01]  /*17f0*/  SHF.L.U64.HI R45, R4, 0x2, R5 ;  /* 0x00000002042d7819 */ /* 0x000fe20000010205 */
[----:B------:R-:W-:Y:S01]  /*1800*/  UMOV UR6, URZ ;  /* 0x000000ff00067c82 */ /* 0x000fe20008000000 */
[C---:B-1----:R-:W-:Y:S01]  /*1810*/  LEA R0, R3.reuse, UR11, 0x2 ;  /* 0x0000000b03007c11 */ /* 0x042fe2000f8e10ff */
[----:B------:R-:W-:Y:S01]  /*1820*/  UMOV UR7, URZ ;  /* 0x000000ff00077c82 */ /* 0x000fe20008000000 */
[----:B0-----:R-:W-:-:S04]  /*1830*/  LEA R26, P0, R3, UR4, 0x2 ;  /* 0x00000004031a7c11 */ /* 0x001fc8000f8010ff */
[----:B------:R-:W-:-:S09]  /*1840*/  LEA.HI.X R28, R3, UR5, RZ, 0x2, P0 ;  /* 0x00000005031c7c11 */ /* 0x000fd200080f14ff */
.L_x_17:
[----:B0---4-:R-:W0:Y:S01]  /*1850*/  LDC.64 R6, c[0x0][0x390] ;  /* 0x0000e400ff067b82 */ /* 0x011e220000000a00 */
[----:B------:R-:W-:Y:S01]  /*1860*/  UIADD3 UR6, UP0, UPT, UR6, 0x1, URZ ;  /* 0x0000000106067890 */ /* 0x000fe2000ff1e0ff */
[----:B------:R-:W-:Y:S01]  /*1870*/  UMOV UR4, URZ ;  /* 0x000000ff00047c82 */ /* 0x000fe20008000000 */
[----:B------:R-:W-:Y:S02]  /*1880*/  UMOV UR5, URZ ;  /* 0x000000ff00057c82 */ /* 0x000fe40008000000 */
[----:B------:R-:W-:Y:S02]  /*1890*/  UIADD3.X UR7, UPT, UPT, URZ, UR7, URZ, UP0, !UPT ;  /* 0x00000007ff077290 */ /* 0x000fe400087fe4ff */
[----:B------:R-:W-:-:S04]  /*18a0*/  UISETP.GE.U32.AND UP0, UPT, UR15, 0x7, UPT ;  /* 0x000000070f00788c */ /* 0x000fc8000bf06070 */
[----:B------:R-:W-:Y:S01]  /*18b0*/  UISETP.GE.U32.AND.EX UP0, UPT, UR10, URZ, UPT, UP0 ;  /* 0x000000ff0a00728c */ /* 0x000fe2000bf06100 */
[----:B0-----:R-:W-:-:S04]  /*18c0*/  ISETP.NE.U32.AND P0, PT, R6, UR6, PT ;  /* 0x0000000606007c0c */ /* 0x001fc8000bf05070 */
[----:B------:R-:W-:-:S04]  /*18d0*/  ISETP.NE.AND.EX P0, PT, R7, UR7, PT, P0 ;  /* 0x0000000707007c0c */ /* 0x000fc8000bf05300 */
[----:B-1-3--:R-:W-:Y:S09]  /*18e0*/  BRA.U !UP0, `(.L_x_12) ;  /* 0x0000000108d87547 */ /* 0x00aff2000b800000 */
[----:B------:R-:W0:Y:S01]  /*18f0*/  LDCU UR12, c[0x0][0x394] ;  /* 0x00007280ff0c77ac */ /* 0x000e220008000800 */
[----:B------:R-:W-:Y:S02]  /*1900*/  IMAD.MOV.U32 R5, RZ, RZ, R0 ;  /* 0x000000ffff057224 */ /* 0x000fe400078e0000 */
[----:B------:R-:W-:Y:S01]  /*1910*/  IMAD.MOV.U32 R8, RZ, RZ, R26 ;  /* 0x000000ffff087224 */ /* 0x000fe200078e001a */
[----:B------:R-:W-:Y:S01]  /*1920*/  UMOV UR4, UR8 ;  /* 0x0000000800047c82 */ /* 0x000fe20008000000 */
[----:B------:R-:W-:Y:S01]  /*1930*/  IMAD.MOV.U32 R41, RZ, RZ, R28 ;  /* 0x000000ffff297224 */ /* 0x000fe200078e001c */
[----:B0-----:R-:W-:-:S06]  /*1940*/  UMOV UR5, UR12 ;  /* 0x0000000c00057c82 */ /* 0x001fcc0008000000 */
.L_x_13:
[----:B------:R-:W-:Y:S01]  /*1950*/  IMAD R9, R6, 0x4, R5 ;  /* 0x0000000406097824 */ /* 0x000fe200078e0205 */
[----:B0-----:R0:W2:Y:S01]  /*1960*/  LDS R25, [R5] ;  /* 0x0000000005197984 */ /* 0x0010a20000000800 */
[-C--:B------:R-:W-:Y:S01]  /*1970*/  IADD3 R10, P1, PT, R8, R43.reuse, RZ ;  /* 0x0000002b080a7210 */ /* 0x080fe20007f3e0ff */
[----:B------:R-:W-:Y:S01]  /*1980*/  UIADD3 UR4, UP0, UPT, UR4, -0x8, URZ ;  /* 0xfffffff804047890 */ /* 0x000fe2000ff1e0ff */
[----:B------:R-:W-:Y:S01]  /*1990*/  IMAD R13, R6, 0x4, R9 ;  /* 0x00000004060d7824 */ /* 0x000fe200078e0209 */
[----:B------:R1:W3:Y:S02]  /*19a0*/  LDS R27, [R9] ;  /* 0x00000000091b7984 */ /* 0x0002e40000000800 */
[----:B------:R-:W-:Y:S01]  /*19b0*/  IMAD.X R11, R41, 0x1, R45, P1 ;  /* 0x00000001290b7824 */ /* 0x000fe200008e062d */
[----:B------:R-:W-:Y:S01]  /*19c0*/  IADD3 R12, P1, PT, R10, R43, RZ ;  /* 0x0000002b0a0c7210 */ /* 0x000fe20007f3e0ff */
[C---:B------:R-:W-:Y:S01]  /*19d0*/  IMAD R15, R6.reuse, 0x4, R13 ;  /* 0x00000004060f7824 */ /* 0x040fe200078e020d */
[----:B------:R4:W5:Y:S01]  /*19e0*/  LDS R29, [R13] ;  /* 0x000000000d1d7984 */ /* 0x0009620000000800 */
[----:B------:R-:W-:Y:S01]  /*19f0*/  UIADD3.X UR5, UPT, UPT, UR5, -0x1, URZ, UP0, !UPT ;  /* 0xffffffff05057890 */ /* 0x000fe200087fe4ff */
[C---:B0-----:R-:W-:Y:S01]  /*1a00*/  IMAD R5, R6.reuse, 0x20, R5 ;  /* 0x0000002006057824 */ /* 0x041fe200078e0205 */
[----:B------:R-:W-:Y:S01]  /*1a10*/  UISETP.NE.U32.AND UP0, UPT, UR4, URZ, UPT ;  /* 0x000000ff0400728c */ /* 0x000fe2000bf05070 */
[C---:B------:R-:W-:Y:S01]  /*1a20*/  LEA R17, R6.reuse, R15, 0x2 ;  /* 0x0000000f06117211 */ /* 0x040fe200078e10ff */
[----:B------:R0:W5:Y:S01]  /*1a30*/  LDS R31, [R15] ;  /* 0x000000000f1f7984 */ /* 0x0001620000000800 */
[----:B-1----:R-:W-:Y:S01]  /*1a40*/  IMAD.MOV.U32 R9, RZ, RZ, R41 ;  /* 0x000000ffff097224 */ /* 0x002fe200078e0029 */
[----:B------:R-:W-:Y:S01]  /*1a50*/  UISETP.NE.AND.EX UP0, UPT, UR5, URZ, UPT, UP0 ;  /* 0x000000ff0500728c */ /* 0x000fe2000bf05300 */
[----:B----4-:R-:W-:Y:S01]  /*1a60*/  IMAD.X R13, R11, 0x1, R45, P1 ;  /* 0x000000010b0d7824 */ /* 0x010fe200008e062d */
[----:B------:R1:W4:Y:S01]  /*1a70*/  LDS R33, [R17] ;  /* 0x0000000011217984 */ /* 0x0003220000000800 */
[----:B------:R-:W-:Y:S01]  /*1a80*/  IMAD R19, R6, 0x4, R17 ;  /* 0x0000000406137824 */ /* 0x000fe200078e0211 */
[----:B------:R-:W-:-:S03]  /*1a90*/  IADD3 R14, P1, PT, R12, R43, RZ ;  /* 0x0000002b0c0e7210 */ /* 0x000fc60007f3e0ff */
[----:B------:R-:W-:Y:S01]  /*1aa0*/  IMAD R21, R6, 0x4, R19 ;  /* 0x0000000406157824 */ /* 0x000fe200078e0213 */
[----:B------:R1:W4:Y:S01]  /*1ab0*/  LDS R35, [R19] ;  /* 0x0000000013237984 */ /* 0x0003220000000800 */
[----:B0-----:R-:W-:Y:S01]  /*1ac0*/  IMAD.X R15, R13, 0x1, R45, P1 ;  /* 0x000000010d0f7824 */ /* 0x001fe200008e062d */
[-C--:B------:R-:W-:Y:S01]  /*1ad0*/  IADD3 R16, P1, PT, R14, R43.reuse, RZ ;  /* 0x0000002b0e107210 */ /* 0x080fe20007f3e0ff */
[----:B------:R-:W-:Y:S01]  /*1ae0*/  IMAD R2, R6, 0x4, R21 ;  /* 0x0000000406027824 */ /* 0x000fe200078e0215 */
[----:B------:R0:W4:Y:S03]  /*1af0*/  LDS R37, [R21] ;  /* 0x0000000015257984 */ /* 0x0001260000000800 */
[----:B-1----:R-:W-:Y:S01]  /*1b00*/  IMAD.X R17, R15, 0x1, R45, P1 ;  /* 0x000000010f117824 */ /* 0x002fe200008e062d */
[----:B------:R-:W1:Y:S01]  /*1b10*/  LDS R39, [R2] ;  /* 0x0000000002277984 */ /* 0x000e620000000800 */
[----:B------:R-:W-:-:S05]  /*1b20*/  IADD3 R18, P1, PT, R16, R43, RZ ;  /* 0x0000002b10127210 */ /* 0x000fca0007f3e0ff */
[--C-:B------:R-:W-:Y:S01]  /*1b30*/  IMAD.X R19, R17, 0x1, R45.reuse, P1 ;  /* 0x0000000111137824 */ /* 0x100fe200008e062d */
[-C--:B------:R-:W-:Y:S01]  /*1b40*/  IADD3 R20, P1, PT, R18, R43.reuse, RZ ;  /* 0x0000002b12147210 */ /* 0x080fe20007f3e0ff */
[----:B--2---:R2:W-:Y:S04]  /*1b50*/  STG.E desc[UR16][R8.64], R25 ;  /* 0x0000001908007986 */ /* 0x0045e8000c101910 */
[--C-:B0-----:R-:W-:Y:S01]  /*1b60*/  IMAD.X R21, R19, 0x1, R45.reuse, P1 ;  /* 0x0000000113157824 */ /* 0x101fe200008e062d */
[----:B------:R-:W-:Y:S01]  /*1b70*/  IADD3 R22, P1, PT, R20, R43, RZ ;  /* 0x0000002b14167210 */ /* 0x000fe20007f3e0ff */
[----:B---3--:R0:W-:Y:S04]  /*1b80*/  STG.E desc[UR16][R10.64], R27 ;  /* 0x0000001b0a007986 */ /* 0x0081e8000c101910 */
[----:B-----5:R0:W-:Y:S01]  /*1b90*/  STG.E desc[UR16][R12.64], R29 ;  /* 0x0000001d0c007986 */ /* 0x0201e2000c101910 */
[----:B------:R-:W-:Y:S01]  /*1ba0*/  IMAD.X R23, R21, 0x1, R45, P1 ;  /* 0x0000000115177824 */ /* 0x000fe200008e062d */
[----:B--2---:R-:W-:-:S02]  /*1bb0*/  LEA R8, P1, R4, R8, 0x5 ;  /* 0x0000000804087211 */ /* 0x004fc400078228ff */
[----:B------:R0:W-:Y:S03]  /*1bc0*/  STG.E desc[UR16][R14.64], R31 ;  /* 0x0000001f0e007986 */ /* 0x0001e6000c101910 */
[----:B------:R-:W-:Y:S01]  /*1bd0*/  IMAD.X R41, R41, 0x1, R24, P1 ;  /* 0x0000000129297824 */ /* 0x000fe200008e0618 */
[----:B----4-:R0:W-:Y:S04]  /*1be0*/  STG.E desc[UR16][R16.64], R33 ;  /* 0x0000002110007986 */ /* 0x0101e8000c101910 */
[----:B------:R0:W-:Y:S04]  /*1bf0*/  STG.E desc[UR16][R18.64], R35 ;  /* 0x0000002312007986 */ /* 0x0001e8000c101910 */
[----:B------:R0:W-:Y:S04]  /*1c00*/  STG.E desc[UR16][R20.64], R37 ;  /* 0x0000002514007986 */ /* 0x0001e8000c101910 */
[----:B-1----:R0:W-:Y:S01]  /*1c10*/  STG.E desc[UR16][R22.64], R39 ;  /* 0x0000002716007986 */ /* 0x0021e2000c101910 */
[----:B------:R-:W-:Y:S05]  /*1c20*/  BRA.U UP0, `(.L_x_13) ;  /* 0xfffffffd00487547 */ /* 0x000fea000b83ffff */
[----:B------:R-:W-:Y:S01]  /*1c30*/  UMOV UR4, UR8 ;  /* 0x0000000800047c82 */ /* 0x000fe20008000000 */
[----:B------:R-:W-:-:S05]  /*1c40*/  UMOV UR5, UR12 ;  /* 0x0000000c00057c82 */ /* 0x000fca0008000000 */
.L_x_12:
        /* <DEDUP_REMOVED lines=8> */
[C---:B------:R-:W-:Y:S01]  /*1cd0*/  IMAD.WIDE.U32 R8, R6.reuse, UR4, RZ ;  /* 0x0000000406087c25 */ /* 0x040fe2000f8e00ff */
[----:B------:R-:W1:Y:S03]  /*1ce0*/  LDCU.64 UR12, c[0x0][0x398] ;  /* 0x00007300ff0c77ac */ /* 0x000e660008000a00 */
[--C-:B0-----:R-:W-:Y:S01]  /*1cf0*/  IMAD R10, R6, 0x2, R8.reuse ;  /* 0x00000002060a7824 */ /* 0x101fe200078e0208 */
[C---:B------:R-:W-:Y:S02]  /*1d00*/  IADD3 R2, PT, PT, R3.reuse, R8, RZ ;  /* 0x0000000803027210 */ /* 0x040fe40007ffe0ff */
[CC--:B------:R-:W-:Y:S01]  /*1d10*/  IADD3 R5, PT, PT, R3.reuse, R6.reuse, R8 ;  /* 0x0000000603057210 */ /* 0x0c0fe20007ffe008 */
[----:B------:R-:W-:Y:S01]  /*1d20*/  IMAD.IADD R11, R10, 0x1, R3 ;  /* 0x000000010a0b7824 */ /* 0x000fe200078e0203 */
[----:B------:R-:W-:Y:S02]  /*1d30*/  IADD3 R10, PT, PT, R3, R6, R10 ;  /* 0x00000006030a7210 */ /* 0x000fe40007ffe00a */
[----:B------:R-:W-:-:S02]  /*1d40*/  LEA R2, R2, UR11, 0x2 ;  /* 0x0000000b02027c11 */ /* 0x000fc4000f8e10ff */
[----:B------:R-:W-:Y:S02]  /*1d50*/  LEA R12, R5, UR11, 0x2 ;  /* 0x0000000b050c7c11 */ /* 0x000fe4000f8e10ff */
[----:B------:R-:W-:Y:S01]  /*1d60*/  LEA R14, R11, UR11, 0x2 ;  /* 0x0000000b0b0e7c11 */ /* 0x000fe2000f8e10ff */
[----:B------:R-:W2:Y:S01]  /*1d70*/  LDS R5, [R2] ;  /* 0x0000000002057984 */ /* 0x000ea20000000800 */
[----:B------:R-:W-:Y:S01]  /*1d80*/  LEA R15, R10, UR11, 0x2 ;  /* 0x0000000b0a0f7c11 */ /* 0x000fe2000f8e10ff */
[----:B------:R-:W-:Y:S02]  /*1d90*/  IMAD R10, R6, UR5, RZ ;  /* 0x00000005060a7c24 */ /* 0x000fe4000f8e02ff */
[----:B------:R0:W3:Y:S02]  /*1da0*/  LDS R17, [R12] ;  /* 0x000000000c117984 */ /* 0x0000e40000000800 */
[----:B------:R-:W-:Y:S01]  /*1db0*/  IMAD R11, R7, UR4, R10 ;  /* 0x00000004070b7c24 */ /* 0x000fe2000f8e020a */
[----:B------:R-:W-:Y:S01]  /*1dc0*/  IADD3 R10, P1, PT, R3, R8, RZ ;  /* 0x00000008030a7210 */ /* 0x000fe20007f3e0ff */
[----:B------:R4:W5:Y:S01]  /*1dd0*/  LDS R19, [R14] ;  /* 0x000000000e137984 */ /* 0x0009620000000800 */
[----:B------:R-:W-:-:S03]  /*1de0*/  UIADD3 UR4, UP1, UPT, UR4, 0x4, URZ ;  /* 0x0000000404047890 */ /* 0x000fc6000ff3e0ff */
[----:B------:R4:W5:Y:S01]  /*1df0*/  LDS R21, [R15] ;  /* 0x000000000f157984 */ /* 0x0009620000000800 */
[----:B------:R-:W-:Y:S01]  /*1e00*/  IMAD.X R9, R9, 0x1, R11, P1 ;  /* 0x0000000109097824 */ /* 0x000fe200008e060b */
[----:B-1----:R-:W-:Y:S01]  /*1e10*/  LEA R8, P1, R10, UR12, 0x2 ;  /* 0x0000000c0a087c11 */ /* 0x002fe2000f8210ff */
[----:B------:R-:W-:-:S03]  /*1e20*/  UIADD3.X UR5, UPT, UPT, URZ, UR5, URZ, UP1, !UPT ;  /* 0x00000005ff057290 */ /* 0x000fc60008ffe4ff */
[----:B------:R-:W-:Y:S02]  /*1e30*/  LEA.HI.X R9, R10, UR13, R9, 0x2, P1 ;  /* 0x0000000d0a097c11 */ /* 0x000fe400088f1409 */
[----:B------:R-:W-:-:S05]  /*1e40*/  IADD3 R10, P1, PT, R8, R43, RZ ;  /* 0x0000002b080a7210 */ /* 0x000fca0007f3e0ff */
[----:B------:R-:W-:Y:S01]  /*1e50*/  IMAD.X R11, R9, 0x1, R45, P1 ;  /* 0x00000001090b7824 */ /* 0x000fe200008e062d */
[----:B0-----:R-:W-:-:S05]  /*1e60*/  IADD3 R12, P1, PT, R10, R43, RZ ;  /* 0x0000002b0a0c7210 */ /* 0x001fca0007f3e0ff */
[----:B------:R-:W-:Y:S01]  /*1e70*/  IMAD.X R13, R11, 0x1, R45, P1 ;  /* 0x000000010b0d7824 */ /* 0x000fe200008e062d */
[----:B----4-:R-:W-:-:S05]  /*1e80*/  IADD3 R14, P1, PT, R12, R43, RZ ;  /* 0x0000002b0c0e7210 */ /* 0x010fca0007f3e0ff */
[----:B------:R-:W-:Y:S01]  /*1e90*/  IMAD.X R15, R13, 0x1, R45, P1 ;  /* 0x000000010d0f7824 */ /* 0x000fe200008e062d */
[----:B--2---:R1:W-:Y:S04]  /*1ea0*/  STG.E desc[UR16][R8.64], R5 ;  /* 0x0000000508007986 */ /* 0x0043e8000c101910 */
[----:B---3--:R1:W-:Y:S04]  /*1eb0*/  STG.E desc[UR16][R10.64], R17 ;  /* 0x000000110a007986 */ /* 0x0083e8000c101910 */
[----:B-----5:R1:W-:Y:S04]  /*1ec0*/  STG.E desc[UR16][R12.64], R19 ;  /* 0x000000130c007986 */ /* 0x0203e8000c101910 */
[----:B------:R1:W-:Y:S02]  /*1ed0*/  STG.E desc[UR16][R14.64], R21 ;  /* 0x000000150e007986 */ /* 0x0003e4000c101910 */
.L_x_15:
[----:B------:R-:W-:Y:S05]  /*1ee0*/  BRA.U !UP0, `(.L_x_14) ;  /* 0x0000000108987547 */ /* 0x000fea000b800000 */
[----:B------:R-:W-:Y:S02]  /*1ef0*/  UISETP.NE.U32.AND UP1, UPT, UR21, URZ, UPT ;  /* 0x000000ff1500728c */ /* 0x000fe4000bf25070 */
[----:B------:R-:W-:Y:S02]  /*1f00*/  UISETP.NE.U32.AND UP0, UPT, UR9, URZ, UPT ;  /* 0x000000ff0900728c */ /* 0x000fe4000bf05070 */
[----:B------:R-:W-:Y:S02]  /*1f10*/  UISETP.NE.AND.EX UP1, UPT, UR23, URZ, UPT, UP1 ;  /* 0x000000ff1700728c */ /* 0x000fe4000bf25310 */
[----:B------:R-:W-:-:S07]  /*1f20*/  UISETP.NE.AND.EX UP0, UPT, URZ, URZ, UPT, UP0 ;  /* 0x000000ffff00728c */ /* 0x000fce000bf05300 */
[----:B------:R-:W-:Y:S05]  /*1f30*/  BRA.U !UP1, `(.L_x_16) ;  /* 0x0000000109507547 */ /* 0x000fea000b800000 */
[----:B-1----:R-:W-:Y:S01]  /*1f40*/  IMAD.WIDE.U32 R8, R6, UR4, RZ ;  /* 0x0000000406087c25 */ /* 0x002fe2000f8e00ff */
[----:B------:R-:W1:Y:S03]  /*1f50*/  LDCU.64 UR12, c[0x0][0x398] ;  /* 0x00007300ff0c77ac */ /* 0x000e660008000a00 */
[C-C-:B------:R-:W-:Y:S01]  /*1f60*/  IMAD.IADD R2, R3.reuse, 0x1, R8.reuse ;  /* 0x0000000103027824 */ /* 0x140fe200078e0208 */
[----:B------:R-:W-:-:S04]  /*1f70*/  IADD3 R5, PT, PT, R3, R6, R8 ;  /* 0x0000000603057210 */ /* 0x000fc80007ffe008 */
[----:B0-----:R-:W-:Y:S01]  /*1f80*/  LEA R12, R2, UR11, 0x2 ;  /* 0x0000000b020c7c11 */ /* 0x001fe2000f8e10ff */
[----:B------:R-:W-:Y:S01]  /*1f90*/  IMAD R2, R6, UR5, RZ ;  /* 0x0000000506027c24 */ /* 0x000fe2000f8e02ff */
[----:B------:R-:W-:-:S03]  /*1fa0*/  LEA R14, R5, UR11, 0x2 ;  /* 0x0000000b050e7c11 */ /* 0x000fc6000f8e10ff */
[----:B------:R-:W2:Y:S01]  /*1fb0*/  LDS R13, [R12] ;  /* 0x000000000c0d7984 */ /* 0x000ea20000000800 */
[----:B------:R-:W-:Y:S01]  /*1fc0*/  IMAD R5, R7, UR4, R2 ;  /* 0x0000000407057c24 */ /* 0x000fe2000f8e0202 */
[----:B------:R-:W-:Y:S01]  /*1fd0*/  IADD3 R2, P1, PT, R3, R8, RZ ;  /* 0x0000000803027210 */ /* 0x000fe20007f3e0ff */
[----:B------:R-:W-:Y:S01]  /*1fe0*/  UIADD3 UR4, UP1, UPT, UR4, 0x2, URZ ;  /* 0x0000000204047890 */ /* 0x000fe2000ff3e0ff */
[----:B------:R-:W0:Y:S03]  /*1ff0*/  LDS R15, [R14] ;  /* 0x000000000e0f7984 */ /* 0x000e260000000800 */
[----:B------:R-:W-:Y:S01]  /*2000*/  IMAD.X R5, R9, 0x1, R5, P1 ;  /* 0x0000000109057824 */ /* 0x000fe200008e0605 */
[----:B-1----:R-:W-:Y:S01]  /*2010*/  LEA R8, P1, R2, UR12, 0x2 ;  /* 0x0000000c02087c11 */ /* 0x002fe2000f8210ff */
[----:B------:R-:W-:-:S03]  /*2020*/  UIADD3.X UR5, UPT, UPT, URZ, UR5, URZ, UP1, !UPT ;  /* 0x00000005ff057290 */ /* 0x000fc60008ffe4ff */
[----:B------:R-:W-:Y:S02]  /*2030*/  LEA.HI.X R9, R2, UR13, R5, 0x2, P1 ;  /* 0x0000000d02097c11 */ /* 0x000fe400088f1405 */
[----:B------:R-:W-:-:S05]  /*2040*/  IADD3 R10, P1, PT, R8, R43, RZ ;  /* 0x0000002b080a7210 */ /* 0x000fca0007f3e0ff */
[----:B------:R-:W-:Y:S01]  /*2050*/  IMAD.X R11, R9, 0x1, R45, P1 ;  /* 0x00000001090b7824 */ /* 0x000fe200008e062d */
[----:B--2---:R3:W-:Y:S04]  /*2060*/  STG.E desc[UR16][R8.64], R13 ;  /* 0x0000000d08007986 */ /* 0x0047e8000c101910 */
[----:B0-----:R3:W-:Y:S03]  /*2070*/  STG.E desc[UR16][R10.64], R15 ;  /* 0x0000000f0a007986 */ /* 0x0017e6000c101910 */
.L_x_16:
[----:B------:R-:W-:Y:S05]  /*2080*/  BRA.U !UP0, `(.L_x_14) ;  /* 0x0000000108307547 */ /* 0x000fea000b800000 */
[C---:B-1-3--:R-:W-:Y:S01]  /*2090*/  IMAD.WIDE.U32 R8, R6.reuse, UR4, RZ ;  /* 0x0000000406087c25 */ /* 0x04afe2000f8e00ff */
[----:B------:R-:W1:Y:S03]  /*20a0*/  LDCU.64 UR12, c[0x0][0x398] ;  /* 0x00007300ff0c77ac */ /* 0x000e660008000a00 */
[----:B------:R-:W-:Y:S02]  /*20b0*/  IMAD.IADD R2, R3, 0x1, R8 ;  /* 0x0000000103027824 */ /* 0x000fe400078e0208 */
[----:B------:R-:W-:-:S03]  /*20c0*/  IMAD R6, R6, UR5, RZ ;  /* 0x0000000506067c24 */ /* 0x000fc6000f8e02ff */
[----:B------:R-:W-:Y:S01]  /*20d0*/  LEA R2, R2, UR11, 0x2 ;  /* 0x0000000b02027c11 */ /* 0x000fe2000f8e10ff */
[----:B0-----:R-:W-:Y:S01]  /*20e0*/  IMAD R11, R7, UR4, R6 ;  /* 0x00000004070b7c24 */ /* 0x001fe2000f8e0206 */
[----:B------:R-:W-:-:S03]  /*20f0*/  IADD3 R7, P1, PT, R3, R8, RZ ;  /* 0x0000000803077210 */ /* 0x000fc60007f3e0ff */
[----:B------:R-:W2:Y:S02]  /*2100*/  LDS R5, [R2] ;  /* 0x0000000002057984 */ /* 0x000ea40000000800 */
[----:B------:R-:W-:Y:S01]  /*2110*/  IMAD.X R8, R9, 0x1, R11, P1 ;  /* 0x0000000109087824 */ /* 0x000fe200008e060b */
[----:B-1----:R-:W-:-:S04]  /*2120*/  LEA R6, P1, R7, UR12, 0x2 ;  /* 0x0000000c07067c11 */ /* 0x002fc8000f8210ff */
[----:B------:R-:W-:-:S05]  /*2130*/  LEA.HI.X R7, R7, UR13, R8, 0x2, P1 ;  /* 0x0000000d07077c11 */ /* 0x000fca00088f1408 */
[----:B--2---:R4:W-:Y:S04]  /*2140*/  STG.E desc[UR16][R6.64], R5 ;  /* 0x0000000506007986 */ /* 0x0049e8000c101910 */
.L_x_14:
[----:B------:R-:W-:Y:S05]  /*2150*/  @P0 BRA `(.L_x_17) ;  /* 0xfffffff400bc0947 */ /* 0x000fea000383ffff */
[----:B--2---:R-:W-:Y:S05]  /*2160*/  EXIT ;  /* 0x000000000000794d */ /* 0x004fea0003800000 */
.L_x_18:
[----:B------:R-:W-:-:S00]  /*2170*/  BRA `(.L_x_18) ;  /* 0xfffffffc00fc7947 */ /* 0x000fc0000383ffff */
[----:B------:R-:W-:-:S00]  /*2180*/  NOP ;  /* 0x0000000000007918 */ /* 0x000fc00000000000 */
[----:B------:R-:W-:-:S00]  /*2190*/  NOP ;  /* 0x0000000000007918 */ /* 0x000fc00000000000 */
[----:B------:R-:W-:-:S00]  /*21a0*/  NOP ;  /* 0x0000000000007918 */ /* 0x000fc00000000000 */
[----:B------:R-:W-:-:S00]  /*21b0*/  NOP ;  /* 0x0000000000007918 */ /* 0x000fc00000000000 */
[----:B------:R-:W-:-:S00]  /*21c0*/  NOP ;  /* 0x0000000000007918 */ /* 0x000fc00000000000 */
[----:B------:R-:W-:-:S00]  /*21d0*/  NOP ;  /* 0x0000000000007918 */ /* 0x000fc00000000000 */
[----:B------:R-:W-:-:S00]  /*21e0*/  NOP ;  /* 0x0000000000007918 */ /* 0x000fc00000000000 */
[----:B------:R-:W-:-:S00]  /*21f0*/  NOP ;  /* 0x0000000000007918 */ /* 0x000fc00000000000 */
.L_x_19:


//--------------------- .nv.shared._Z18load_tensor_slicesPfmmS_ --------------------------
	.section	.nv.shared._Z18load_tensor_slicesPfmmS_,"aw",@nobits
	.sectionflags	@""
	.align	8
.nv.shared._Z18load_tensor_slicesPfmmS_:
	.zero		17408


//--------------------- .nv.shared.reserved.0     --------------------------
	.section	.nv.shared.reserved.0,"aw",@nobits
	.weak		__nv_reservedSMEM_offset_0_alias
	.size		__nv_reservedSMEM_offset_0_alias, 0, 64
	.other		__nv_reservedSMEM_offset_0_alias,@"STO_CUDA_RESERVED_SHARED STV_DEFAULT"
__nv_reservedSMEM_offset_0_alias:
	.zero		0
	.zero		64


//--------------------- .nv.constant0._Z18load_tensor_slicesPfmmS_ --------------------------
	.section	.nv.constant0._Z18load_tensor_slicesPfmmS_,"a",@progbits
	.sectionflags	@""
	.align	4
.nv.constant0._Z18load_tensor_slicesPfmmS_:
	.zero		928


//--------------------- SYMBOLS --------------------------

	.type		.nv.reservedSmem.offset0,@object
	.size		.nv.reservedSmem.offset0,0x4
	.type		.nv.reservedSmem.cap,@object
	.size		.nv.reservedSmem.cap,0x4
